	.target	sm_90a

	.elftype	@"ET_EXEC"


//--------------------- .note.nv.tkinfo           --------------------------
	.section	.note.nv.tkinfo,"",@"SHT_NOTE"
	.sectionflags	@"SHF_NOTE_NV_TKINFO"
	.tkinfo
        /*0018*/ 	.word	0x00000002
        /*0030*/ 	.string	""
        /*0030*/ 	.string	"ptxas"
        /*0030*/ 	.string	"Cuda compilation tools, release 13.0, V13.0.88"
        /*0030*/ 	.string	"Build cuda_13.0.r13.0/compiler.36424714_0"
        /*0030*/ 	.string	"-arch sm_90a -m 64 "



//--------------------- .note.nv.cuinfo           --------------------------
	.section	.note.nv.cuinfo,"",@"SHT_NOTE"
	.sectionflags	@"SHF_NOTE_NV_CUINFO"
        /*0018*/ 	.short	0x0002
        /*001a*/ 	.short	0x005a
        /*001c*/ 	.short	0x0082
	.zero		2


//--------------------- .nv.info                  --------------------------
	.section	.nv.info,"",@"SHT_CUDA_INFO"
	.align	4


	//----- nvinfo : EIATTR_REGCOUNT
	.align		4
        /*0000*/ 	.byte	0x04, 0x2f
        /*0002*/ 	.short	(.L_12 - .L_11)
	.align		4
.L_11:
        /*0004*/ 	.word	index@(_ZN7cutlass13device_kernelINS_4gemm6kernel13GemmUniversalIN4cute5tupleIJiiiiEEENS1_10collective13CollectiveMmaINS1_37MainloopSm90TmaGmmaWarpSpecializedFP8ILi11ENS5_IJNS4_1CILi1EEESB_SB_EEENS1_35KernelTmaWarpSpecializedCooperativeEEENS5_IJNSA_ILi256EEENSA_ILi64EEESG_EEENS_12float_e5m2_tENS5_IJlSB_lEEESI_SJ_NS4_8TiledMMAINS4_8MMA_AtomIJNS4_4SM904GMMA30MMA_64x64x32_F32E5M2E5M2_SS_TNILNSN_7ScaleInE1ELSP_1EEEEEENS4_6LayoutINS5_IJNSA_ILi2EEESB_SB_EEENS5_IJSB_NSA_ILi0EEESV_EEEEENS5_IJNS4_10UnderscoreESY_SY_EEEEENS4_13SM90_TMA_LOADENS4_14ComposedLayoutINS4_7SwizzleILi2ELi4ELi3EEENS4_18smem_ptr_flag_bitsILi8EEENSS_INS5_IJNSA_ILi8EEESG_EEENS5_IJSG_SB_EEEEEEEvNS4_8identityES11_S1B_vS1C_EENS_8epilogue10collective6detail29Sm90TmaWarpSpecializedAdapterINS1F_15DefaultEpilogueISI_SJ_SJ_NS1E_6thread17LinearCombinationISI_Li1EffLNS1J_9ScaleType4KindE0ELNS_15FloatRoundStyleE2ESI_EENS1_15EpilogueDefaultEEEEEvvEEEEvNT_6ParamsE)
        /*0008*/ 	.word	0x000000a8


	//----- nvinfo : EIATTR_FRAME_SIZE
	.align		4
.L_12:
        /*000c*/ 	.byte	0x04, 0x11
        /*000e*/ 	.short	(.L_14 - .L_13)
	.align		4
.L_13:
        /*0010*/ 	.word	index@(_ZN7cutlass13device_kernelINS_4gemm6kernel13GemmUniversalIN4cute5tupleIJiiiiEEENS1_10collective13CollectiveMmaINS1_37MainloopSm90TmaGmmaWarpSpecializedFP8ILi11ENS5_IJNS4_1CILi1EEESB_SB_EEENS1_35KernelTmaWarpSpecializedCooperativeEEENS5_IJNSA_ILi256EEENSA_ILi64EEESG_EEENS_12float_e5m2_tENS5_IJlSB_lEEESI_SJ_NS4_8TiledMMAINS4_8MMA_AtomIJNS4_4SM904GMMA30MMA_64x64x32_F32E5M2E5M2_SS_TNILNSN_7ScaleInE1ELSP_1EEEEEENS4_6LayoutINS5_IJNSA_ILi2EEESB_SB_EEENS5_IJSB_NSA_ILi0EEESV_EEEEENS5_IJNS4_10UnderscoreESY_SY_EEEEENS4_13SM90_TMA_LOADENS4_14ComposedLayoutINS4_7SwizzleILi2ELi4ELi3EEENS4_18smem_ptr_flag_bitsILi8EEENSS_INS5_IJNSA_ILi8EEESG_EEENS5_IJSG_SB_EEEEEEEvNS4_8identityES11_S1B_vS1C_EENS_8epilogue10collective6detail29Sm90TmaWarpSpecializedAdapterINS1F_15DefaultEpilogueISI_SJ_SJ_NS1E_6thread17LinearCombinationISI_Li1EffLNS1J_9ScaleType4KindE0ELNS_15FloatRoundStyleE2ESI_EENS1_15EpilogueDefaultEEEEEvvEEEEvNT_6ParamsE)
        /*0014*/ 	.word	0x00000000


	//----- nvinfo : EIATTR_MIN_STACK_SIZE
	.align		4
.L_14:
        /*0018*/ 	.byte	0x04, 0x12
        /*001a*/ 	.short	(.L_16 - .L_15)
	.align		4
.L_15:
        /*001c*/ 	.word	index@(_ZN7cutlass13device_kernelINS_4gemm6kernel13GemmUniversalIN4cute5tupleIJiiiiEEENS1_10collective13CollectiveMmaINS1_37MainloopSm90TmaGmmaWarpSpecializedFP8ILi11ENS5_IJNS4_1CILi1EEESB_SB_EEENS1_35KernelTmaWarpSpecializedCooperativeEEENS5_IJNSA_ILi256EEENSA_ILi64EEESG_EEENS_12float_e5m2_tENS5_IJlSB_lEEESI_SJ_NS4_8TiledMMAINS4_8MMA_AtomIJNS4_4SM904GMMA30MMA_64x64x32_F32E5M2E5M2_SS_TNILNSN_7ScaleInE1ELSP_1EEEEEENS4_6LayoutINS5_IJNSA_ILi2EEESB_SB_EEENS5_IJSB_NSA_ILi0EEESV_EEEEENS5_IJNS4_10UnderscoreESY_SY_EEEEENS4_13SM90_TMA_LOADENS4_14ComposedLayoutINS4_7SwizzleILi2ELi4ELi3EEENS4_18smem_ptr_flag_bitsILi8EEENSS_INS5_IJNSA_ILi8EEESG_EEENS5_IJSG_SB_EEEEEEEvNS4_8identityES11_S1B_vS1C_EENS_8epilogue10collective6detail29Sm90TmaWarpSpecializedAdapterINS1F_15DefaultEpilogueISI_SJ_SJ_NS1E_6thread17LinearCombinationISI_Li1EffLNS1J_9ScaleType4KindE0ELNS_15FloatRoundStyleE2ESI_EENS1_15EpilogueDefaultEEEEEvvEEEEvNT_6ParamsE)
        /*0020*/ 	.word	0x00000000
.L_16:


//--------------------- .nv.compat                --------------------------
	.section	.nv.compat,"",@"SHT_CUDA_COMPAT_INFO"
	.align	4
        /*0000*/ 	.byte	0x02, 0x09, 0x01, 0x00, 0x02, 0x02, 0x04, 0x00, 0x02, 0x05, 0x05, 0x00, 0x03, 0x07, 0x01, 0x01
        /*0010*/ 	.byte	0x02, 0x03, 0x01, 0x00, 0x02, 0x06, 0x01, 0x00, 0x04, 0x0b, 0x08, 0x00, 0x00, 0x00, 0x00, 0x00
        /*0020*/ 	.byte	0x00, 0x00, 0x00, 0x00


//--------------------- .nv.info._ZN7cutlass13device_kernelINS_4gemm6kernel13GemmUniversalIN4cute5tupleIJiiiiEEENS1_10collective13CollectiveMmaINS1_37MainloopSm90TmaGmmaWarpSpecializedFP8ILi11ENS5_IJNS4_1CILi1EEESB_SB_EEENS1_35KernelTmaWarpSpecializedCooperativeEEENS5_IJNSA_ILi256EEENSA_ILi64EEESG_EEENS_12float_e5m2_tENS5_IJlSB_lEEESI_SJ_NS4_8TiledMMAINS4_8MMA_AtomIJNS4_4SM904GMMA30MMA_64x64x32_F32E5M2E5M2_SS_TNILNSN_7ScaleInE1ELSP_1EEEEEENS4_6LayoutINS5_IJNSA_ILi2EEESB_SB_EEENS5_IJSB_NSA_ILi0EEESV_EEEEENS5_IJNS4_10UnderscoreESY_SY_EEEEENS4_13SM90_TMA_LOADENS4_14ComposedLayoutINS4_7SwizzleILi2ELi4ELi3EEENS4_18smem_ptr_flag_bitsILi8EEENSS_INS5_IJNSA_ILi8EEESG_EEENS5_IJSG_SB_EEEEEEEvNS4_8identityES11_S1B_vS1C_EENS_8epilogue10collective6detail29Sm90TmaWarpSpecializedAdapterINS1F_15DefaultEpilogueISI_SJ_SJ_NS1E_6thread17LinearCombinationISI_Li1EffLNS1J_9ScaleType4KindE0ELNS_15FloatRoundStyleE2ESI_EENS1_15EpilogueDefaultEEEEEvvEEEEvNT_6ParamsE --------------------------
	.section	.nv.info._ZN7cutlass13device_kernelINS_4gemm6kernel13GemmUniversalIN4cute5tupleIJiiiiEEENS1_10collective13CollectiveMmaINS1_37MainloopSm90TmaGmmaWarpSpecializedFP8ILi11ENS5_IJNS4_1CILi1EEESB_SB_EEENS1_35KernelTmaWarpSpecializedCooperativeEEENS5_IJNSA_ILi256EEENSA_ILi64EEESG_EEENS_12float_e5m2_tENS5_IJlSB_lEEESI_SJ_NS4_8TiledMMAINS4_8MMA_AtomIJNS4_4SM904GMMA30MMA_64x64x32_F32E5M2E5M2_SS_TNILNSN_7ScaleInE1ELSP_1EEEEEENS4_6LayoutINS5_IJNSA_ILi2EEESB_SB_EEENS5_IJSB_NSA_ILi0EEESV_EEEEENS5_IJNS4_10UnderscoreESY_SY_EEEEENS4_13SM90_TMA_LOADENS4_14ComposedLayoutINS4_7SwizzleILi2ELi4ELi3EEENS4_18smem_ptr_flag_bitsILi8EEENSS_INS5_IJNSA_ILi8EEESG_EEENS5_IJSG_SB_EEEEEEEvNS4_8identityES11_S1B_vS1C_EENS_8epilogue10collective6detail29Sm90TmaWarpSpecializedAdapterINS1F_15DefaultEpilogueISI_SJ_SJ_NS1E_6thread17LinearCombinationISI_Li1EffLNS1J_9ScaleType4KindE0ELNS_15FloatRoundStyleE2ESI_EENS1_15EpilogueDefaultEEEEEvvEEEEvNT_6ParamsE,"",@"SHT_CUDA_INFO"
	.sectionflags	@""
	.align	4


	//----- nvinfo : EIATTR_CUDA_API_VERSION
	.align		4
        /*0000*/ 	.byte	0x04, 0x37
        /*0002*/ 	.short	(.L_18 - .L_17)
.L_17:
        /*0004*/ 	.word	0x00000082


	//----- nvinfo : EIATTR_KPARAM_INFO
	.align		4
.L_18:
        /*0008*/ 	.byte	0x04, 0x17
        /*000a*/ 	.short	(.L_20 - .L_19)
.L_19:
        /*000c*/ 	.word	0x00000000
        /*0010*/ 	.short	0x0000
        /*0012*/ 	.short	0x0070
        /*0014*/ 	.byte	0x00, 0xf0, 0x01, 0x10


	//----- nvinfo : EIATTR_SPARSE_MMA_MASK
	.align		4
.L_20:
        /*0018*/ 	.byte	0x03, 0x50
        /*001a*/ 	.short	0x0000


	//----- nvinfo : EIATTR_MAXREG_COUNT
	.align		4
        /*001c*/ 	.byte	0x03, 0x1b
        /*001e*/ 	.short	0x00a8


	//----- nvinfo : EIATTR_NUM_BARRIERS
	.align		4
        /*0020*/ 	.byte	0x02, 0x4c
        /*0022*/ 	.byte	0x01
	.zero		1


	//----- nvinfo : EIATTR_MERCURY_ISA_VERSION
	.align		4
        /*0024*/ 	.byte	0x03, 0x5f
        /*0026*/ 	.short	0x0101


	//----- nvinfo : EIATTR_INT_WARP_WIDE_INSTR_OFFSETS
	.align		4
        /*0028*/ 	.byte	0x04, 0x31
        /*002a*/ 	.short	(.L_22 - .L_21)


	//   ....[0]....
.L_21:
        /*002c*/ 	.word	0x000004e0


	//   ....[1]....
        /*0030*/ 	.word	0x000004f0


	//   ....[2]....
        /*0034*/ 	.word	0x000005e0


	//----- nvinfo : EIATTR_COOP_GROUP_MASK_REGIDS
	.align		4
.L_22:
        /*0038*/ 	.byte	0x04, 0x29
        /*003a*/ 	.short	(.L_24 - .L_23)


	//   ....[0]....
.L_23:
        /*003c*/ 	.word	0xffffffff


	//   ....[1]....
        /*0040*/ 	.word	0xffffffff


	//   ....[2]....
        /*0044*/ 	.word	0xffffffff


	//   ....[3]....
        /*0048*/ 	.word	0xffffffff


	//   ....[4]....
        /*004c*/ 	.word	0xffffffff


	//----- nvinfo : EIATTR_COOP_GROUP_INSTR_OFFSETS
	.align		4
.L_24:
        /*0050*/ 	.byte	0x04, 0x28
        /*0052*/ 	.short	(.L_26 - .L_25)


	//   ....[0]....
.L_25:
        /*0054*/ 	.word	0x00000060


	//   ....[1]....
        /*0058*/ 	.word	0x00000070


	//   ....[2]....
        /*005c*/ 	.word	0x00000130


	//   ....[3]....
        /*0060*/ 	.word	0x000003d0


	//   ....[4]....
        /*0064*/ 	.word	0x000010d0


	//----- nvinfo : EIATTR_REG_RECONFIG
	.align		4
.L_26:
        /*0068*/ 	.byte	0x01, 0x54
	.zero		2


	//----- nvinfo : EIATTR_MBARRIER_INSTR_OFFSETS
	.align		4
        /*006c*/ 	.byte	0x04, 0x39
        /*006e*/ 	.short	(.L_28 - .L_27)


	//   ....[0]....
.L_27:
        /*0070*/ 	.word	0x00000250
        /*0074*/ 	.word	0x000000ff
        /*0078*/ 	.word	0x00000000
        /*007c*/ 	.short	0x0100
        /*007e*/ 	.byte	0x08
	.zero		1


	//   ....[1]....
        /*0080*/ 	.word	0x00000260
        /*0084*/ 	.word	0x000000ff
        /*0088*/ 	.word	0x00000058
        /*008c*/ 	.short	0x0100
        /*008e*/ 	.byte	0x08
	.zero		1


	//   ....[2]....
        /*0090*/ 	.word	0x00000270
        /*0094*/ 	.word	0x000000ff
        /*0098*/ 	.word	0x00000008
        /*009c*/ 	.short	0x0100
        /*009e*/ 	.byte	0x08
	.zero		1


	//   ....[3]....
        /*00a0*/ 	.word	0x00000280
        /*00a4*/ 	.word	0x000000ff
        /*00a8*/ 	.word	0x00000060
        /*00ac*/ 	.short	0x0100
        /*00ae*/ 	.byte	0x08
	.zero		1


	//   ....[4]....
        /*00b0*/ 	.word	0x00000290
        /*00b4*/ 	.word	0x000000ff
        /*00b8*/ 	.word	0x00000010
        /*00bc*/ 	.short	0x0100
        /*00be*/ 	.byte	0x08
	.zero		1


	//   ....[5]....
        /*00c0*/ 	.word	0x000002a0
        /*00c4*/ 	.word	0x000000ff
        /*00c8*/ 	.word	0x00000068
        /*00cc*/ 	.short	0x0100
        /*00ce*/ 	.byte	0x08
	.zero		1


	//   ....[6]....
        /*00d0*/ 	.word	0x000002b0
        /*00d4*/ 	.word	0x000000ff
        /*00d8*/ 	.word	0x00000018
        /*00dc*/ 	.short	0x0100
        /*00de*/ 	.byte	0x08
	.zero		1


	//   ....[7]....
        /*00e0*/ 	.word	0x000002c0
        /*00e4*/ 	.word	0x000000ff
        /*00e8*/ 	.word	0x00000070
        /*00ec*/ 	.short	0x0100
        /*00ee*/ 	.byte	0x08
	.zero		1


	//   ....[8]....
        /*00f0*/ 	.word	0x000002d0
        /*00f4*/ 	.word	0x000000ff
        /*00f8*/ 	.word	0x00000020
        /*00fc*/ 	.short	0x0100
        /*00fe*/ 	.byte	0x08
	.zero		1


	//   ....[9]....
        /*0100*/ 	.word	0x000002e0
        /*0104*/ 	.word	0x000000ff
        /*0108*/ 	.word	0x00000078
        /*010c*/ 	.short	0x0100
        /*010e*/ 	.byte	0x08
	.zero		1


	//   ....[10]....
        /*0110*/ 	.word	0x000002f0
        /*0114*/ 	.word	0x000000ff
        /*0118*/ 	.word	0x00000028
        /*011c*/ 	.short	0x0100
        /*011e*/ 	.byte	0x08
	.zero		1


	//   ....[11]....
        /*0120*/ 	.word	0x00000300
        /*0124*/ 	.word	0x000000ff
        /*0128*/ 	.word	0x00000080
        /*012c*/ 	.short	0x0100
        /*012e*/ 	.byte	0x08
	.zero		1


	//   ....[12]....
        /*0130*/ 	.word	0x00000310
        /*0134*/ 	.word	0x000000ff
        /*0138*/ 	.word	0x00000030
        /*013c*/ 	.short	0x0100
        /*013e*/ 	.byte	0x08
	.zero		1


	//   ....[13]....
        /*0140*/ 	.word	0x00000320
        /*0144*/ 	.word	0x000000ff
        /*0148*/ 	.word	0x00000088
        /*014c*/ 	.short	0x0100
        /*014e*/ 	.byte	0x08
	.zero		1


	//   ....[14]....
        /*0150*/ 	.word	0x00000330
        /*0154*/ 	.word	0x000000ff
        /*0158*/ 	.word	0x00000038
        /*015c*/ 	.short	0x0100
        /*015e*/ 	.byte	0x08
	.zero		1


	//   ....[15]....
        /*0160*/ 	.word	0x00000340
        /*0164*/ 	.word	0x000000ff
        /*0168*/ 	.word	0x00000090
        /*016c*/ 	.short	0x0100
        /*016e*/ 	.byte	0x08
	.zero		1


	//   ....[16]....
        /*0170*/ 	.word	0x00000350
        /*0174*/ 	.word	0x000000ff
        /*0178*/ 	.word	0x00000040
        /*017c*/ 	.short	0x0100
        /*017e*/ 	.byte	0x08
	.zero		1


	//   ....[17]....
        /*0180*/ 	.word	0x00000360
        /*0184*/ 	.word	0x000000ff
        /*0188*/ 	.word	0x00000098
        /*018c*/ 	.short	0x0100
        /*018e*/ 	.byte	0x08
	.zero		1


	//   ....[18]....
        /*0190*/ 	.word	0x00000370
        /*0194*/ 	.word	0x000000ff
        /*0198*/ 	.word	0x00000048
        /*019c*/ 	.short	0x0100
        /*019e*/ 	.byte	0x08
	.zero		1


	//   ....[19]....
        /*01a0*/ 	.word	0x00000380
        /*01a4*/ 	.word	0x000000ff
        /*01a8*/ 	.word	0x000000a0
        /*01ac*/ 	.short	0x0100
        /*01ae*/ 	.byte	0x08
	.zero		1


	//   ....[20]....
        /*01b0*/ 	.word	0x00000390
        /*01b4*/ 	.word	0x000000ff
        /*01b8*/ 	.word	0x00000050
        /*01bc*/ 	.short	0x0100
        /*01be*/ 	.byte	0x08
	.zero		1


	//   ....[21]....
        /*01c0*/ 	.word	0x000003a0
        /*01c4*/ 	.word	0x000000ff
        /*01c8*/ 	.word	0x000000a8
        /*01cc*/ 	.short	0x0100
        /*01ce*/ 	.byte	0x08
	.zero		1


	//   ....[22]....
        /*01d0*/ 	.word	0x00000630
        /*01d4*/ 	.word	0x000000ff
        /*01d8*/ 	.word	0x000000c0
        /*01dc*/ 	.short	0x0100
        /*01de*/ 	.byte	0x06
	.zero		1


	//   ....[23]....
        /*01e0*/ 	.word	0x00000690
        /*01e4*/ 	.word	0x000000ff
        /*01e8*/ 	.word	0x000000c8
        /*01ec*/ 	.short	0x0100
        /*01ee*/ 	.byte	0x06
	.zero		1


	//   ....[24]....
        /*01f0*/ 	.word	0x00001600
        /*01f4*/ 	.word	0x000000ff
        /*01f8*/ 	.word	0x00000000
        /*01fc*/ 	.short	0x010a
        /*01fe*/ 	.byte	0x06
	.zero		1


	//   ....[25]....
        /*0200*/ 	.word	0x00001640
        /*0204*/ 	.word	0x000000ff
        /*0208*/ 	.word	0x00000000
        /*020c*/ 	.short	0x010a
        /*020e*/ 	.byte	0x06
	.zero		1


	//   ....[26]....
        /*0210*/ 	.word	0x00002010
        /*0214*/ 	.word	0x000000ff
        /*0218*/ 	.word	0x00000000
        /*021c*/ 	.short	0x010a
        /*021e*/ 	.byte	0x0c
	.zero		1


	//   ....[27]....
        /*0220*/ 	.word	0x00002050
        /*0224*/ 	.word	0x000000ff
        /*0228*/ 	.word	0x00000000
        /*022c*/ 	.short	0x010a
        /*022e*/ 	.byte	0x0c
	.zero		1


	//   ....[28]....
        /*0230*/ 	.word	0x00002720
        /*0234*/ 	.word	0x000000ff
        /*0238*/ 	.word	0x00000000
        /*023c*/ 	.short	0x0101
        /*023e*/ 	.byte	0x08
	.zero		1


	//   ....[29]....
        /*0240*/ 	.word	0x00002d70
        /*0244*/ 	.word	0x000000ff
        /*0248*/ 	.word	0x00000000
        /*024c*/ 	.short	0x0101
        /*024e*/ 	.byte	0x08
	.zero		1


	//   ....[30]....
        /*0250*/ 	.word	0x00008880
        /*0254*/ 	.word	0x00000013
        /*0258*/ 	.word	0x00000058
        /*025c*/ 	.short	0x010a
        /*025e*/ 	.byte	0x3f
	.zero		1


	//   ....[31]....
        /*0260*/ 	.word	0x00008c20
        /*0264*/ 	.word	0x00000008
        /*0268*/ 	.word	0x000000c8
        /*026c*/ 	.short	0x0101
        /*026e*/ 	.byte	0x3f
	.zero		1


	//   ....[32]....
        /*0270*/ 	.word	0x00009330
        /*0274*/ 	.word	0x00000006
        /*0278*/ 	.word	0x00000000
        /*027c*/ 	.short	0x010a
        /*027e*/ 	.byte	0x3f
	.zero		1


	//   ....[33]....
        /*0280*/ 	.word	0x000093b0
        /*0284*/ 	.word	0x00000007
        /*0288*/ 	.word	0x00000000
        /*028c*/ 	.short	0x010a
        /*028e*/ 	.byte	0x3f
	.zero		1


	//   ....[34]....
        /*0290*/ 	.word	0x00009440
        /*0294*/ 	.word	0x00000006
        /*0298*/ 	.word	0x00000000
        /*029c*/ 	.short	0x010a
        /*029e*/ 	.byte	0x3f
	.zero		1


	//   ....[35]....
        /*02a0*/ 	.word	0x000094d0
        /*02a4*/ 	.word	0x00000009
        /*02a8*/ 	.word	0x00000000
        /*02ac*/ 	.short	0x010a
        /*02ae*/ 	.byte	0x3f
	.zero		1


	//   ....[36]....
        /*02b0*/ 	.word	0x00009560
        /*02b4*/ 	.word	0x00000006
        /*02b8*/ 	.word	0x00000000
        /*02bc*/ 	.short	0x010a
        /*02be*/ 	.byte	0x3f
	.zero		1


	//   ....[37]....
        /*02c0*/ 	.word	0x000095f0
        /*02c4*/ 	.word	0x00000009
        /*02c8*/ 	.word	0x00000000
        /*02cc*/ 	.short	0x010a
        /*02ce*/ 	.byte	0x3f
	.zero		1


	//   ....[38]....
        /*02d0*/ 	.word	0x00009680
        /*02d4*/ 	.word	0x00000006
        /*02d8*/ 	.word	0x00000000
        /*02dc*/ 	.short	0x010a
        /*02de*/ 	.byte	0x3f
	.zero		1


	//   ....[39]....
        /*02e0*/ 	.word	0x00009710
        /*02e4*/ 	.word	0x00000009
        /*02e8*/ 	.word	0x00000000
        /*02ec*/ 	.short	0x010a
        /*02ee*/ 	.byte	0x3f
	.zero		1


	//   ....[40]....
        /*02f0*/ 	.word	0x000097a0
        /*02f4*/ 	.word	0x0000000a
        /*02f8*/ 	.word	0x00000000
        /*02fc*/ 	.short	0x010a
        /*02fe*/ 	.byte	0x3f
	.zero		1


	//   ....[41]....
        /*0300*/ 	.word	0x00009830
        /*0304*/ 	.word	0x0000000b
        /*0308*/ 	.word	0x00000000
        /*030c*/ 	.short	0x010a
        /*030e*/ 	.byte	0x3f
	.zero		1


	//   ....[42]....
        /*0310*/ 	.word	0x000098c0
        /*0314*/ 	.word	0x00000003
        /*0318*/ 	.word	0x00000000
        /*031c*/ 	.short	0x010a
        /*031e*/ 	.byte	0x3f
	.zero		1


	//   ....[43]....
        /*0320*/ 	.word	0x00009930
        /*0324*/ 	.word	0x0000000b
        /*0328*/ 	.word	0x00000000
        /*032c*/ 	.short	0x010a
        /*032e*/ 	.byte	0x3f
	.zero		1


	//   ....[44]....
        /*0330*/ 	.word	0x00009990
        /*0334*/ 	.word	0x0000000c
        /*0338*/ 	.word	0x00000000
        /*033c*/ 	.short	0x010a
        /*033e*/ 	.byte	0x3f
	.zero		1


	//   ....[45]....
        /*0340*/ 	.word	0x00009a60
        /*0344*/ 	.word	0x00000013
        /*0348*/ 	.word	0x00000058
        /*034c*/ 	.short	0x010a
        /*034e*/ 	.byte	0x3f
	.zero		1


	//   ....[46]....
        /*0350*/ 	.word	0x00009b40
        /*0354*/ 	.word	0x00000006
        /*0358*/ 	.word	0x00000000
        /*035c*/ 	.short	0x010a
        /*035e*/ 	.byte	0x3f
	.zero		1


	//   ....[47]....
        /*0360*/ 	.word	0x00009b90
        /*0364*/ 	.word	0x00000007
        /*0368*/ 	.word	0x00000000
        /*036c*/ 	.short	0x010a
        /*036e*/ 	.byte	0x3f
	.zero		1


	//   ....[48]....
        /*0370*/ 	.word	0x00009be0
        /*0374*/ 	.word	0x00000006
        /*0378*/ 	.word	0x00000000
        /*037c*/ 	.short	0x010a
        /*037e*/ 	.byte	0x3f
	.zero		1


	//   ....[49]....
        /*0380*/ 	.word	0x00009c30
        /*0384*/ 	.word	0x00000009
        /*0388*/ 	.word	0x00000000
        /*038c*/ 	.short	0x010a
        /*038e*/ 	.byte	0x3f
	.zero		1


	//   ....[50]....
        /*0390*/ 	.word	0x00009c80
        /*0394*/ 	.word	0x00000006
        /*0398*/ 	.word	0x00000000
        /*039c*/ 	.short	0x010a
        /*039e*/ 	.byte	0x3f
	.zero		1


	//   ....[51]....
        /*03a0*/ 	.word	0x00009cd0
        /*03a4*/ 	.word	0x00000009
        /*03a8*/ 	.word	0x00000000
        /*03ac*/ 	.short	0x010a
        /*03ae*/ 	.byte	0x3f
	.zero		1


	//   ....[52]....
        /*03b0*/ 	.word	0x00009d20
        /*03b4*/ 	.word	0x00000006
        /*03b8*/ 	.word	0x00000000
        /*03bc*/ 	.short	0x010a
        /*03be*/ 	.byte	0x3f
	.zero		1


	//   ....[53]....
        /*03c0*/ 	.word	0x00009d70
        /*03c4*/ 	.word	0x00000009
        /*03c8*/ 	.word	0x00000000
        /*03cc*/ 	.short	0x010a
        /*03ce*/ 	.byte	0x3f
	.zero		1


	//   ....[54]....
        /*03d0*/ 	.word	0x00009dc0
        /*03d4*/ 	.word	0x0000000a
        /*03d8*/ 	.word	0x00000000
        /*03dc*/ 	.short	0x010a
        /*03de*/ 	.byte	0x3f
	.zero		1


	//   ....[55]....
        /*03e0*/ 	.word	0x00009e10
        /*03e4*/ 	.word	0x0000000b
        /*03e8*/ 	.word	0x00000000
        /*03ec*/ 	.short	0x010a
        /*03ee*/ 	.byte	0x3f
	.zero		1


	//----- nvinfo : EIATTR_NUM_MBARRIERS
	.align		4
.L_28:
        /*03f0*/ 	.byte	0x03, 0x38
        /*03f2*/ 	.short	0x0018


	//----- nvinfo : EIATTR_EXIT_INSTR_OFFSETS
	.align		4
        /*03f4*/ 	.byte	0x04, 0x1c
        /*03f6*/ 	.short	(.L_30 - .L_29)


	//   ....[0]....
.L_29:
        /*03f8*/ 	.word	0x000006e0


	//   ....[1]....
        /*03fc*/ 	.word	0x00000fa0


	//   ....[2]....
        /*0400*/ 	.word	0x00007ef0


	//   ....[3]....
        /*0404*/ 	.word	0x00008520


	//   ....[4]....
        /*0408*/ 	.word	0x00009910


	//----- nvinfo : EIATTR_MAX_THREADS
	.align		4
.L_30:
        /*040c*/ 	.byte	0x04, 0x05
        /*040e*/ 	.short	(.L_32 - .L_31)
.L_31:
        /*0410*/ 	.word	0x00000180
        /*0414*/ 	.word	0x00000001
        /*0418*/ 	.word	0x00000001


	//----- nvinfo : EIATTR_CRS_STACK_SIZE
	.align		4
.L_32:
        /*041c*/ 	.byte	0x04, 0x1e
        /*041e*/ 	.short	(.L_34 - .L_33)
.L_33:
        /*0420*/ 	.word	0x00000000


	//----- nvinfo : EIATTR_CBANK_PARAM_SIZE
	.align		4
.L_34:
        /*0424*/ 	.byte	0x03, 0x19
        /*0426*/ 	.short	0x0470


	//----- nvinfo : EIATTR_PARAM_CBANK
	.align		4
        /*0428*/ 	.byte	0x04, 0x0a
        /*042a*/ 	.short	(.L_36 - .L_35)
	.align		4
.L_35:
        /*042c*/ 	.word	index@(.nv.constant0._ZN7cutlass13device_kernelINS_4gemm6kernel13GemmUniversalIN4cute5tupleIJiiiiEEENS1_10collective13CollectiveMmaINS1_37MainloopSm90TmaGmmaWarpSpecializedFP8ILi11ENS5_IJNS4_1CILi1EEESB_SB_EEENS1_35KernelTmaWarpSpecializedCooperativeEEENS5_IJNSA_ILi256EEENSA_ILi64EEESG_EEENS_12float_e5m2_tENS5_IJlSB_lEEESI_SJ_NS4_8TiledMMAINS4_8MMA_AtomIJNS4_4SM904GMMA30MMA_64x64x32_F32E5M2E5M2_SS_TNILNSN_7ScaleInE1ELSP_1EEEEEENS4_6LayoutINS5_IJNSA_ILi2EEESB_SB_EEENS5_IJSB_NSA_ILi0EEESV_EEEEENS5_IJNS4_10UnderscoreESY_SY_EEEEENS4_13SM90_TMA_LOADENS4_14ComposedLayoutINS4_7SwizzleILi2ELi4ELi3EEENS4_18smem_ptr_flag_bitsILi8EEENSS_INS5_IJNSA_ILi8EEESG_EEENS5_IJSG_SB_EEEEEEEvNS4_8identityES11_S1B_vS1C_EENS_8epilogue10collective6detail29Sm90TmaWarpSpecializedAdapterINS1F_15DefaultEpilogueISI_SJ_SJ_NS1E_6thread17LinearCombinationISI_Li1EffLNS1J_9ScaleType4KindE0ELNS_15FloatRoundStyleE2ESI_EENS1_15EpilogueDefaultEEEEEvvEEEEvNT_6ParamsE)
        /*0430*/ 	.short	0x0210
        /*0432*/ 	.short	0x0470


	//----- nvinfo : EIATTR_SW_WAR
	.align		4
.L_36:
        /*0434*/ 	.byte	0x04, 0x36
        /*0436*/ 	.short	(.L_38 - .L_37)
.L_37:
        /*0438*/ 	.word	0x00000008
.L_38:


//--------------------- .nv.callgraph             --------------------------
	.section	.nv.callgraph,"",@"SHT_CUDA_CALLGRAPH"
	.align	4
	.sectionentsize	8
	.align		4
        /*0000*/ 	.word	0x00000000
	.align		4
        /*0004*/ 	.word	0xffffffff
	.align		4
        /*0008*/ 	.word	0x00000000
	.align		4
        /*000c*/ 	.word	0xfffffffe
	.align		4
        /*0010*/ 	.word	0x00000000
	.align		4
        /*0014*/ 	.word	0xfffffffd
	.align		4
        /*0018*/ 	.word	0x00000000
	.align		4
        /*001c*/ 	.word	0xfffffffc


//--------------------- .nv.constant4             --------------------------
	.section	.nv.constant4,"a",@progbits
	.align	8
	.align		8
.nv.constant4:
        /*0000*/ 	.dword	_ZN40_INTERNAL_0dab9853_4_k_cu_d5313c67_244054cuda3std3__45__cpo5beginE
	.align		8
        /*0008*/ 	.dword	_ZN40_INTERNAL_0dab9853_4_k_cu_d5313c67_244054cuda3std3__45__cpo3endE
	.align		8
        /*0010*/ 	.dword	_ZN40_INTERNAL_0dab9853_4_k_cu_d5313c67_244054cuda3std3__45__cpo6cbeginE
	.align		8
        /*0018*/ 	.dword	_ZN40_INTERNAL_0dab9853_4_k_cu_d5313c67_244054cuda3std3__45__cpo4cendE
	.align		8
        /*0020*/ 	.dword	_ZN40_INTERNAL_0dab9853_4_k_cu_d5313c67_244054cuda3std3__442_GLOBAL__N__0dab9853_4_k_cu_d5313c67_244056ignoreE
	.align		8
        /*0028*/ 	.dword	_ZN40_INTERNAL_0dab9853_4_k_cu_d5313c67_244054cuda3std3__419piecewise_constructE
	.align		8
        /*0030*/ 	.dword	_ZN40_INTERNAL_0dab9853_4_k_cu_d5313c67_244054cuda3std3__48in_placeE
	.align		8
        /*0038*/ 	.dword	_ZN40_INTERNAL_0dab9853_4_k_cu_d5313c67_244054cuda3std6ranges3__45__cpo4swapE
	.align		8
        /*0040*/ 	.dword	_ZN40_INTERNAL_0dab9853_4_k_cu_d5313c67_244054cuda3std6ranges3__45__cpo9iter_moveE
	.align		8
        /*0048*/ 	.dword	_ZN40_INTERNAL_0dab9853_4_k_cu_d5313c67_244054cute7productE
	.align		8
        /*0050*/ 	.dword	_ZN40_INTERNAL_0dab9853_4_k_cu_d5313c67_244054cute1_E


//--------------------- .text._ZN7cutlass13device_kernelINS_4gemm6kernel13GemmUniversalIN4cute5tupleIJiiiiEEENS1_10collective13CollectiveMmaINS1_37MainloopSm90TmaGmmaWarpSpecializedFP8ILi11ENS5_IJNS4_1CILi1EEESB_SB_EEENS1_35KernelTmaWarpSpecializedCooperativeEEENS5_IJNSA_ILi256EEENSA_ILi64EEESG_EEENS_12float_e5m2_tENS5_IJlSB_lEEESI_SJ_NS4_8TiledMMAINS4_8MMA_AtomIJNS4_4SM904GMMA30MMA_64x64x32_F32E5M2E5M2_SS_TNILNSN_7ScaleInE1ELSP_1EEEEEENS4_6LayoutINS5_IJNSA_ILi2EEESB_SB_EEENS5_IJSB_NSA_ILi0EEESV_EEEEENS5_IJNS4_10UnderscoreESY_SY_EEEEENS4_13SM90_TMA_LOADENS4_14ComposedLayoutINS4_7SwizzleILi2ELi4ELi3EEENS4_18smem_ptr_flag_bitsILi8EEENSS_INS5_IJNSA_ILi8EEESG_EEENS5_IJSG_SB_EEEEEEEvNS4_8identityES11_S1B_vS1C_EENS_8epilogue10collective6detail29Sm90TmaWarpSpecializedAdapterINS1F_15DefaultEpilogueISI_SJ_SJ_NS1E_6thread17LinearCombinationISI_Li1EffLNS1J_9ScaleType4KindE0ELNS_15FloatRoundStyleE2ESI_EENS1_15EpilogueDefaultEEEEEvvEEEEvNT_6ParamsE --------------------------
	.section	.text._ZN7cutlass13device_kernelINS_4gemm6kernel13GemmUniversalIN4cute5tupleIJiiiiEEENS1_10collective13CollectiveMmaINS1_37MainloopSm90TmaGmmaWarpSpecializedFP8ILi11ENS5_IJNS4_1CILi1EEESB_SB_EEENS1_35KernelTmaWarpSpecializedCooperativeEEENS5_IJNSA_ILi256EEENSA_ILi64EEESG_EEENS_12float_e5m2_tENS5_IJlSB_lEEESI_SJ_NS4_8TiledMMAINS4_8MMA_AtomIJNS4_4SM904GMMA30MMA_64x64x32_F32E5M2E5M2_SS_TNILNSN_7ScaleInE1ELSP_1EEEEEENS4_6LayoutINS5_IJNSA_ILi2EEESB_SB_EEENS5_IJSB_NSA_ILi0EEESV_EEEEENS5_IJNS4_10UnderscoreESY_SY_EEEEENS4_13SM90_TMA_LOADENS4_14ComposedLayoutINS4_7SwizzleILi2ELi4ELi3EEENS4_18smem_ptr_flag_bitsILi8EEENSS_INS5_IJNSA_ILi8EEESG_EEENS5_IJSG_SB_EEEEEEEvNS4_8identityES11_S1B_vS1C_EENS_8epilogue10collective6detail29Sm90TmaWarpSpecializedAdapterINS1F_15DefaultEpilogueISI_SJ_SJ_NS1E_6thread17LinearCombinationISI_Li1EffLNS1J_9ScaleType4KindE0ELNS_15FloatRoundStyleE2ESI_EENS1_15EpilogueDefaultEEEEEvvEEEEvNT_6ParamsE,"ax",@progbits
	.align	128
.text._ZN7cutlass13device_kernelINS_4gemm6kernel13GemmUniversalIN4cute5tupleIJiiiiEEENS1_10collective13CollectiveMmaINS1_37MainloopSm90TmaGmmaWarpSpecializedFP8ILi11ENS5_IJNS4_1CILi1EEESB_SB_EEENS1_35KernelTmaWarpSpecializedCooperativeEEENS5_IJNSA_ILi256EEENSA_ILi64EEESG_EEENS_12float_e5m2_tENS5_IJlSB_lEEESI_SJ_NS4_8TiledMMAINS4_8MMA_AtomIJNS4_4SM904GMMA30MMA_64x64x32_F32E5M2E5M2_SS_TNILNSN_7ScaleInE1ELSP_1EEEEEENS4_6LayoutINS5_IJNSA_ILi2EEESB_SB_EEENS5_IJSB_NSA_ILi0EEESV_EEEEENS5_IJNS4_10UnderscoreESY_SY_EEEEENS4_13SM90_TMA_LOADENS4_14ComposedLayoutINS4_7SwizzleILi2ELi4ELi3EEENS4_18smem_ptr_flag_bitsILi8EEENSS_INS5_IJNSA_ILi8EEESG_EEENS5_IJSG_SB_EEEEEEEvNS4_8identityES11_S1B_vS1C_EENS_8epilogue10collective6detail29Sm90TmaWarpSpecializedAdapterINS1F_15DefaultEpilogueISI_SJ_SJ_NS1E_6thread17LinearCombinationISI_Li1EffLNS1J_9ScaleType4KindE0ELNS_15FloatRoundStyleE2ESI_EENS1_15EpilogueDefaultEEEEEvvEEEEvNT_6ParamsE:
        .type           _ZN7cutlass13device_kernelINS_4gemm6kernel13GemmUniversalIN4cute5tupleIJiiiiEEENS1_10collective13CollectiveMmaINS1_37MainloopSm90TmaGmmaWarpSpecializedFP8ILi11ENS5_IJNS4_1CILi1EEESB_SB_EEENS1_35KernelTmaWarpSpecializedCooperativeEEENS5_IJNSA_ILi256EEENSA_ILi64EEESG_EEENS_12float_e5m2_tENS5_IJlSB_lEEESI_SJ_NS4_8TiledMMAINS4_8MMA_AtomIJNS4_4SM904GMMA30MMA_64x64x32_F32E5M2E5M2_SS_TNILNSN_7ScaleInE1ELSP_1EEEEEENS4_6LayoutINS5_IJNSA_ILi2EEESB_SB_EEENS5_IJSB_NSA_ILi0EEESV_EEEEENS5_IJNS4_10UnderscoreESY_SY_EEEEENS4_13SM90_TMA_LOADENS4_14ComposedLayoutINS4_7SwizzleILi2ELi4ELi3EEENS4_18smem_ptr_flag_bitsILi8EEENSS_INS5_IJNSA_ILi8EEESG_EEENS5_IJSG_SB_EEEEEEEvNS4_8identityES11_S1B_vS1C_EENS_8epilogue10collective6detail29Sm90TmaWarpSpecializedAdapterINS1F_15DefaultEpilogueISI_SJ_SJ_NS1E_6thread17LinearCombinationISI_Li1EffLNS1J_9ScaleType4KindE0ELNS_15FloatRoundStyleE2ESI_EENS1_15EpilogueDefaultEEEEEvvEEEEvNT_6ParamsE,@function
        .size           _ZN7cutlass13device_kernelINS_4gemm6kernel13GemmUniversalIN4cute5tupleIJiiiiEEENS1_10collective13CollectiveMmaINS1_37MainloopSm90TmaGmmaWarpSpecializedFP8ILi11ENS5_IJNS4_1CILi1EEESB_SB_EEENS1_35KernelTmaWarpSpecializedCooperativeEEENS5_IJNSA_ILi256EEENSA_ILi64EEESG_EEENS_12float_e5m2_tENS5_IJlSB_lEEESI_SJ_NS4_8TiledMMAINS4_8MMA_AtomIJNS4_4SM904GMMA30MMA_64x64x32_F32E5M2E5M2_SS_TNILNSN_7ScaleInE1ELSP_1EEEEEENS4_6LayoutINS5_IJNSA_ILi2EEESB_SB_EEENS5_IJSB_NSA_ILi0EEESV_EEEEENS5_IJNS4_10UnderscoreESY_SY_EEEEENS4_13SM90_TMA_LOADENS4_14ComposedLayoutINS4_7SwizzleILi2ELi4ELi3EEENS4_18smem_ptr_flag_bitsILi8EEENSS_INS5_IJNSA_ILi8EEESG_EEENS5_IJSG_SB_EEEEEEEvNS4_8identityES11_S1B_vS1C_EENS_8epilogue10collective6detail29Sm90TmaWarpSpecializedAdapterINS1F_15DefaultEpilogueISI_SJ_SJ_NS1E_6thread17LinearCombinationISI_Li1EffLNS1J_9ScaleType4KindE0ELNS_15FloatRoundStyleE2ESI_EENS1_15EpilogueDefaultEEEEEvvEEEEvNT_6ParamsE,(.L_x_216 - _ZN7cutlass13device_kernelINS_4gemm6kernel13GemmUniversalIN4cute5tupleIJiiiiEEENS1_10collective13CollectiveMmaINS1_37MainloopSm90TmaGmmaWarpSpecializedFP8ILi11ENS5_IJNS4_1CILi1EEESB_SB_EEENS1_35KernelTmaWarpSpecializedCooperativeEEENS5_IJNSA_ILi256EEENSA_ILi64EEESG_EEENS_12float_e5m2_tENS5_IJlSB_lEEESI_SJ_NS4_8TiledMMAINS4_8MMA_AtomIJNS4_4SM904GMMA30MMA_64x64x32_F32E5M2E5M2_SS_TNILNSN_7ScaleInE1ELSP_1EEEEEENS4_6LayoutINS5_IJNSA_ILi2EEESB_SB_EEENS5_IJSB_NSA_ILi0EEESV_EEEEENS5_IJNS4_10UnderscoreESY_SY_EEEEENS4_13SM90_TMA_LOADENS4_14ComposedLayoutINS4_7SwizzleILi2ELi4ELi3EEENS4_18smem_ptr_flag_bitsILi8EEENSS_INS5_IJNSA_ILi8EEESG_EEENS5_IJSG_SB_EEEEEEEvNS4_8identityES11_S1B_vS1C_EENS_8epilogue10collective6detail29Sm90TmaWarpSpecializedAdapterINS1F_15DefaultEpilogueISI_SJ_SJ_NS1E_6thread17LinearCombinationISI_Li1EffLNS1J_9ScaleType4KindE0ELNS_15FloatRoundStyleE2ESI_EENS1_15EpilogueDefaultEEEEEvvEEEEvNT_6ParamsE)
        .other          _ZN7cutlass13device_kernelINS_4gemm6kernel13GemmUniversalIN4cute5tupleIJiiiiEEENS1_10collective13CollectiveMmaINS1_37MainloopSm90TmaGmmaWarpSpecializedFP8ILi11ENS5_IJNS4_1CILi1EEESB_SB_EEENS1_35KernelTmaWarpSpecializedCooperativeEEENS5_IJNSA_ILi256EEENSA_ILi64EEESG_EEENS_12float_e5m2_tENS5_IJlSB_lEEESI_SJ_NS4_8TiledMMAINS4_8MMA_AtomIJNS4_4SM904GMMA30MMA_64x64x32_F32E5M2E5M2_SS_TNILNSN_7ScaleInE1ELSP_1EEEEEENS4_6LayoutINS5_IJNSA_ILi2EEESB_SB_EEENS5_IJSB_NSA_ILi0EEESV_EEEEENS5_IJNS4_10UnderscoreESY_SY_EEEEENS4_13SM90_TMA_LOADENS4_14ComposedLayoutINS4_7SwizzleILi2ELi4ELi3EEENS4_18smem_ptr_flag_bitsILi8EEENSS_INS5_IJNSA_ILi8EEESG_EEENS5_IJSG_SB_EEEEEEEvNS4_8identityES11_S1B_vS1C_EENS_8epilogue10collective6detail29Sm90TmaWarpSpecializedAdapterINS1F_15DefaultEpilogueISI_SJ_SJ_NS1E_6thread17LinearCombinationISI_Li1EffLNS1J_9ScaleType4KindE0ELNS_15FloatRoundStyleE2ESI_EENS1_15EpilogueDefaultEEEEEvvEEEEvNT_6ParamsE,@"STO_CUDA_ENTRY STV_DEFAULT"
_ZN7cutlass13device_kernelINS_4gemm6kernel13GemmUniversalIN4cute5tupleIJiiiiEEENS1_10collective13CollectiveMmaINS1_37MainloopSm90TmaGmmaWarpSpecializedFP8ILi11ENS5_IJNS4_1CILi1EEESB_SB_EEENS1_35KernelTmaWarpSpecializedCooperativeEEENS5_IJNSA_ILi256EEENSA_ILi64EEESG_EEENS_12float_e5m2_tENS5_IJlSB_lEEESI_SJ_NS4_8TiledMMAINS4_8MMA_AtomIJNS4_4SM904GMMA30MMA_64x64x32_F32E5M2E5M2_SS_TNILNSN_7ScaleInE1ELSP_1EEEEEENS4_6LayoutINS5_IJNSA_ILi2EEESB_SB_EEENS5_IJSB_NSA_ILi0EEESV_EEEEENS5_IJNS4_10UnderscoreESY_SY_EEEEENS4_13SM90_TMA_LOADENS4_14ComposedLayoutINS4_7SwizzleILi2ELi4ELi3EEENS4_18smem_ptr_flag_bitsILi8EEENSS_INS5_IJNSA_ILi8EEESG_EEENS5_IJSG_SB_EEEEEEEvNS4_8identityES11_S1B_vS1C_EENS_8epilogue10collective6detail29Sm90TmaWarpSpecializedAdapterINS1F_15DefaultEpilogueISI_SJ_SJ_NS1E_6thread17LinearCombinationISI_Li1EffLNS1J_9ScaleType4KindE0ELNS_15FloatRoundStyleE2ESI_EENS1_15EpilogueDefaultEEEEEvvEEEEvNT_6ParamsE:
[----:B------:R-:W-:Y:S01]  /*0000*/  LDC R1, c[0x0][0x28] ;  /* 0x00000a00ff017b82 */ /* 0x000fe20000000800 */
[----:B------:R-:W0:Y:S01]  /*0010*/  S2R R0, SR_TID.X ;  /* 0x0000000000007919 */ /* 0x000e220000002100 */
[----:B------:R-:W-:Y:S01]  /*0020*/  ELECT P0, URZ, PT ;  /* 0x00000000003f782f */ /* 0x000fe20003800000 */
[----:B------:R-:W-:Y:S01]  /*0030*/  BSSY B0, `(.L_x_0) ;  /* 0x000000f000007945 */ /* 0x000fe20003800000 */
[--C-:B0-----:R-:W-:Y:S02]  /*0040*/  SHF.R.U32.HI R2, RZ, 0x5, R0.reuse ;  /* 0x00000005ff027819 */ /* 0x101fe40000011600 */
[----:B------:R-:W-:-:S03]  /*0050*/  SHF.R.U32.HI R3, RZ, 0x7, R0 ;  /* 0x00000007ff037819 */ /* 0x000fc60000011600 */
[----:B------:R-:W0:Y:S04]  /*0060*/  SHFL.IDX PT, R5, R2, RZ, 0x1f ;  /* 0x00001fff02057589 */ /* 0x000e2800000e0000 */
[----:B------:R1:W2:Y:S01]  /*0070*/  SHFL.IDX PT, R6, R3, RZ, 0x1f ;  /* 0x00001fff03067589 */ /* 0x0002a200000e0000 */
[----:B0-----:R-:W-:-:S13]  /*0080*/  ISETP.NE.OR P0, PT, R5, RZ, !P0 ;  /* 0x000000ff0500720c */ /* 0x001fda0004705670 */
[----:B-12---:R-:W-:Y:S05]  /*0090*/  @P0 BRA `(.L_x_1) ;  /* 0x0000000000200947 */ /* 0x006fea0003800000 */
[----:B------:R-:W-:Y:S02]  /*00a0*/  ULDC.64 UR4, c[0x0][0x198] ;  /* 0x0000660000047ab9 */ /* 0x000fe40000000a00 */
[----:B------:R-:W-:Y:S02]  /*00b0*/  UIADD3 UR6, UP0, UR4, 0xf0, URZ ;  /* 0x000000f004067890 */ /* 0x000fe4000ff1e03f */
[----:B------:R-:W-:Y:S02]  /*00c0*/  UIADD3 UR4, UP1, UR4, 0x1f0, URZ ;  /* 0x000001f004047890 */ /* 0x000fe4000ff3e03f */
[----:B------:R-:W-:Y:S02]  /*00d0*/  UIADD3.X UR7, URZ, UR5, URZ, UP0, !UPT ;  /* 0x000000053f077290 */ /* 0x000fe400087fe43f */
[----:B------:R-:W-:-:S07]  /*00e0*/  UIADD3.X UR5, URZ, UR5, URZ, UP1, !UPT ;  /* 0x000000053f057290 */ /* 0x000fce0008ffe43f */
[----:B------:R0:W-:Y:S02]  /*00f0*/  UTMACCTL.PF [UR6] ;  /* 0x00000000060079b9 */ /* 0x0001e40008040000 */
[----:B------:R0:W-:Y:S02]  /*0100*/  UTMACCTL.PF [UR4] ;  /* 0x00000000040079b9 */ /* 0x0001e40008040000 */
[----:B0-----:R-:W-:Y:S01]  /*0110*/  NOP ;  /* 0x0000000000007918 */ /* 0x001fe20000000000 */
.L_x_1:
[----:B------:R-:W-:Y:S05]  /*0120*/  BSYNC B0 ;  /* 0x0000000000007941 */ /* 0x000fea0003800000 */
.L_x_0:
[----:B------:R-:W0:Y:S02]  /*0130*/  SHFL.IDX PT, R3, R2, RZ, 0x1f ;  /* 0x00001fff02037589 */ /* 0x000e2400000e0000 */
[----:B0-----:R-:W-:-:S13]  /*0140*/  ISETP.NE.AND P0, PT, R3, RZ, PT ;  /* 0x000000ff0300720c */ /* 0x001fda0003f05270 */
[----:B------:R-:W-:Y:S05]  /*0150*/  @P0 BRA `(.L_x_2) ;  /* 0x00000000009c0947 */ /* 0x000fea0003800000 */
[----:B------:R-:W-:Y:S01]  /*0160*/  ELECT P0, URZ, PT ;  /* 0x00000000003f782f */ /* 0x000fe20003800000 */
[----:B------:R-:W-:-:S12]  /*0170*/  BSSY B0, `(.L_x_2) ;  /* 0x0000025000007945 */ /* 0x000fd80003800000 */
[----:B------:R-:W-:Y:S05]  /*0180*/  @!P0 BRA `(.L_x_3) ;  /* 0x00000000008c8947 */ /* 0x000fea0003800000 */
[----:B------:R-:W0:Y:S01]  /*0190*/  S2UR UR8, SR_CgaCtaId ;  /* 0x00000000000879c3 */ /* 0x000e220000008800 */
[----:B------:R-:W-:Y:S01]  /*01a0*/  UMOV UR4, 0x400 ;  /* 0x0000040000047882 */ /* 0x000fe20000000000 */
[----:B------:R-:W-:Y:S01]  /*01b0*/  UMOV UR5, 0x1 ;  /* 0x0000000100057882 */ /* 0x000fe20000000000 */
[----:B------:R-:W-:Y:S02]  /*01c0*/  UMOV UR6, 0x100 ;  /* 0x0000010000067882 */ /* 0x000fe40000000000 */
[----:B------:R-:W-:-:S04]  /*01d0*/  UIADD3 UR6, -UR6, 0x100000, URZ ;  /* 0x0010000006067890 */ /* 0x000fc8000fffe13f */
[----:B------:R-:W-:Y:S02]  /*01e0*/  USHF.L.U32 UR7, UR6, 0xb, URZ ;  /* 0x0000000b06077899 */ /* 0x000fe4000800063f */
[----:B------:R-:W-:Y:S02]  /*01f0*/  USHF.L.U32 UR6, UR6, 0x1, URZ ;  /* 0x0000000106067899 */ /* 0x000fe4000800063f */
[----:B0-----:R-:W-:Y:S02]  /*0200*/  ULEA UR8, UR8, UR4, 0x18 ;  /* 0x0000000408087291 */ /* 0x001fe4000f8ec03f */
[----:B------:R-:W-:-:S04]  /*0210*/  UIADD3 UR4, -UR5, 0x100000, URZ ;  /* 0x0010000005047890 */ /* 0x000fc8000fffe13f */
[----:B------:R-:W-:Y:S02]  /*0220*/  USHF.L.U32 UR5, UR4, 0xb, URZ ;  /* 0x0000000b04057899 */ /* 0x000fe4000800063f */
[----:B------:R-:W-:Y:S01]  /*0230*/  USHF.L.U32 UR4, UR4, 0x1, URZ ;  /* 0x0000000104047899 */ /* 0x000fe2000800063f */
[----:B------:R-:W0:Y:S11]  /*0240*/  FENCE.VIEW.ASYNC.S ;  /* 0x00000000000073c6 */ /* 0x000e360000000000 */
[----:B0-----:R0:W1:Y:S01]  /*0250*/  SYNCS.EXCH.64 URZ, [UR8], UR4 ;  /* 0x00000004083f75b2 */ /* 0x0010620008000100 */
[----:B------:R0:W2:Y:S01]  /*0260*/  SYNCS.EXCH.64 URZ, [UR8+0x58], UR6 ;  /* 0x00005806083f75b2 */ /* 0x0000a20008000100 */
[----:B------:R0:W3:Y:S01]  /*0270*/  SYNCS.EXCH.64 URZ, [UR8+0x8], UR4 ;  /* 0x00000804083f75b2 */ /* 0x0000e20008000100 */
[----:B------:R0:W4:Y:S01]  /*0280*/  SYNCS.EXCH.64 URZ, [UR8+0x60], UR6 ;  /* 0x00006006083f75b2 */ /* 0x0001220008000100 */
[----:B------:R0:W0:Y:S01]  /*0290*/  SYNCS.EXCH.64 URZ, [UR8+0x10], UR4 ;  /* 0x00001004083f75b2 */ /* 0x0000220008000100 */
        /* <DEDUP_REMOVED lines=17> */
[----:B------:R-:W-:Y:S01]  /*03b0*/  NOP ;  /* 0x0000000000007918 */ /* 0x000fe20000000000 */
.L_x_3:
[----:B0-----:R-:W-:Y:S05]  /*03c0*/  BSYNC B0 ;  /* 0x0000000000007941 */ /* 0x001fea0003800000 */
.L_x_2:
[----:B------:R-:W0:Y:S01]  /*03d0*/  SHFL.IDX PT, R2, R2, RZ, 0x1f ;  /* 0x00001fff02027589 */ /* 0x000e2200000e0000 */
[----:B------:R-:W5:Y:S01]  /*03e0*/  LDC R3, c[0x0][0x65c] ;  /* 0x00019700ff037b82 */ /* 0x000f620000000800 */
[----:B------:R-:W-:Y:S02]  /*03f0*/  ELECT P0, URZ, PT ;  /* 0x00000000003f782f */ /* 0x000fe40003800000 */
[----:B------:R-:W-:Y:S01]  /*0400*/  SHF.R.S32.HI R4, RZ, 0x1f, R5 ;  /* 0x0000001fff047819 */ /* 0x000fe20000011405 */
[----:B------:R-:W1:Y:S01]  /*0410*/  S2R R10, SR_CTAID.Y ;  /* 0x00000000000a7919 */ /* 0x000e620000002600 */
[----:B------:R-:W-:Y:S01]  /*0420*/  UMOV UR4, 0x20 ;  /* 0x0000002000047882 */ /* 0x000fe20000000000 */
[C---:B------:R-:W-:Y:S01]  /*0430*/  ISETP.NE.AND P2, PT, R6.reuse, RZ, PT ;  /* 0x000000ff0600720c */ /* 0x040fe20003f45270 */
[----:B------:R-:W-:Y:S01]  /*0440*/  VIADD R11, R6, 0xffffffff ;  /* 0xffffffff060b7836 */ /* 0x000fe20000000000 */
[----:B------:R-:W2:Y:S01]  /*0450*/  S2R R8, SR_CTAID.X ;  /* 0x0000000000087919 */ /* 0x000ea20000002500 */
[----:B------:R-:W-:Y:S01]  /*0460*/  LEA.HI R4, R4, R5, RZ, 0x2 ;  /* 0x0000000504047211 */ /* 0x000fe200078f10ff */
[----:B------:R-:W-:Y:S01]  /*0470*/  NOP ;  /* 0x0000000000007918 */ /* 0x000fe20000000000 */
[----:B------:R-:W-:Y:S01]  /*0480*/  NOP ;  /* 0x0000000000007918 */ /* 0x000fe20000000000 */
[----:B------:R-:W-:-:S02]  /*0490*/  ISETP.GE.U32.AND P1, PT, R11, 0x2, PT ;  /* 0x000000020b00780c */ /* 0x000fc40003f26070 */
[----:B------:R-:W-:-:S05]  /*04a0*/  LOP3.LUT R4, R4, 0xfffffffc, RZ, 0xc0, !PT ;  /* 0xfffffffc04047812 */ /* 0x000fca00078ec0ff */
[----:B------:R-:W-:Y:S01]  /*04b0*/  IMAD.IADD R5, R5, 0x1, -R4 ;  /* 0x0000000105057824 */ /* 0x000fe200078e0a04 */
[----:B0-----:R-:W-:Y:S02]  /*04c0*/  ISETP.NE.OR P0, PT, R2, RZ, !P0 ;  /* 0x000000ff0200720c */ /* 0x001fe40004705670 */
[----:B-----5:R-:W-:-:S11]  /*04d0*/  ISETP.NE.AND P3, PT, R3, 0x1, PT ;  /* 0x000000010300780c */ /* 0x020fd60003f65270 */
[----:B------:R-:W-:Y:S01]  /*04e0*/  VOTEU.ALL UP0, P0 ;  /* 0x00000000003f7886 */ /* 0x000fe20000000000 */
[----:B------:R-:W-:Y:S01]  /*04f0*/  VOTEU.ALL UP1, P0 ;  /* 0x00000000003f7886 */ /* 0x000fe20000020000 */
[----:B------:R-:W2:Y:S01]  /*0500*/  @P3 LDC R9, c[0x0][0x10] ;  /* 0x00000400ff093b82 */ /* 0x000ea20000000800 */
[----:B-1----:R-:W-:Y:S02]  /*0510*/  @P3 IMAD.MOV.U32 R2, RZ, RZ, R10 ;  /* 0x000000ffff023224 */ /* 0x002fe400078e000a */
[----:B------:R-:W-:Y:S01]  /*0520*/  @!UP0 UMOV UR6, 0x400 ;  /* 0x0000040000068882 */ /* 0x000fe20000000000 */
[----:B------:R-:W-:-:S04]  /*0530*/  @!UP0 UIADD3 UR4, -UR4, 0x100000, URZ ;  /* 0x0010000004048890 */ /* 0x000fc8000fffe13f */
[----:B------:R-:W-:Y:S02]  /*0540*/  @!UP0 USHF.L.U32 UR5, UR4, 0xb, URZ ;  /* 0x0000000b04058899 */ /* 0x000fe4000800063f */
[----:B------:R-:W-:Y:S01]  /*0550*/  @!UP0 USHF.L.U32 UR4, UR4, 0x1, URZ ;  /* 0x0000000104048899 */ /* 0x000fe2000800063f */
[----:B------:R-:W-:Y:S02]  /*0560*/  @P3 IMAD.MOV.U32 R3, RZ, RZ, RZ ;  /* 0x000000ffff033224 */ /* 0x000fe400078e00ff */
[----:B------:R-:W-:Y:S01]  /*0570*/  @P3 IMAD.MOV.U32 R13, RZ, RZ, RZ ;  /* 0x000000ffff0d3224 */ /* 0x000fe200078e00ff */
[----:B------:R-:W0:Y:S08]  /*0580*/  @!UP0 S2UR UR7, SR_CgaCtaId ;  /* 0x00000000000789c3 */ /* 0x000e300000008800 */
[----:B------:R-:W1:Y:S01]  /*0590*/  @!P3 LDC R7, c[0x0][0xc] ;  /* 0x00000300ff07bb82 */ /* 0x000e620000000800 */
[----:B--2---:R-:W-:-:S04]  /*05a0*/  @P3 IMAD.WIDE.U32 R2, R8, R9, R2 ;  /* 0x0000000908023225 */ /* 0x004fc800078e0002 */
[----:B------:R-:W-:Y:S02]  /*05b0*/  IMAD.MOV.U32 R9, RZ, RZ, RZ ;  /* 0x000000ffff097224 */ /* 0x000fe400078e00ff */
[----:B------:R-:W-:Y:S01]  /*05c0*/  @P3 IMAD.IADD R3, R3, 0x1, R13 ;  /* 0x0000000103033824 */ /* 0x000fe200078e020d */
[----:B0-----:R-:W-:Y:S01]  /*05d0*/  @!UP0 ULEA UR6, UR7, UR6, 0x18 ;  /* 0x0000000607068291 */ /* 0x001fe2000f8ec03f */
[----:B------:R-:W-:Y:S01]  /*05e0*/  VOTEU.ALL UP0, P0 ;  /* 0x00000000003f7886 */ /* 0x000fe20000000000 */
[----:B------:R-:W-:-:S04]  /*05f0*/  ISETP.NE.AND P0, PT, R5, 0x3, PT ;  /* 0x000000030500780c */ /* 0x000fc80003f05270 */
[----:B------:R-:W-:-:S04]  /*0600*/  ISETP.EQ.OR P0, PT, R5, RZ, !P0 ;  /* 0x000000ff0500720c */ /* 0x000fc80004702670 */
[----:B------:R-:W-:Y:S01]  /*0610*/  ISETP.EQ.AND P0, PT, R6, RZ, P0 ;  /* 0x000000ff0600720c */ /* 0x000fe20000702270 */
[----:B------:R-:W0:Y:S02]  /*0620*/  FENCE.VIEW.ASYNC.S ;  /* 0x00000000000073c6 */ /* 0x000e240000000000 */
[----:B0-----:R0:W3:Y:S01]  /*0630*/  @!UP0 SYNCS.EXCH.64 URZ, [UR6+0xc0], UR4 ;  /* 0x0000c004063f85b2 */ /* 0x0010e20008000100 */
[----:B-1----:R-:W-:Y:S01]  /*0640*/  @!P3 IMAD.WIDE.U32 R6, R7, R10, R8 ;  /* 0x0000000a0706b225 */ /* 0x002fe200078e0008 */
[----:B------:R-:W-:-:S03]  /*0650*/  SEL R4, RZ, 0x1, !P0 ;  /* 0x00000001ff047807 */ /* 0x000fc60004000000 */
[----:B------:R-:W-:Y:S02]  /*0660*/  @!P3 IMAD.MOV.U32 R2, RZ, RZ, R6 ;  /* 0x000000ffff02b224 */ /* 0x000fe400078e0006 */
[----:B------:R-:W-:Y:S01]  /*0670*/  @!P3 IMAD.MOV.U32 R3, RZ, RZ, R7 ;  /* 0x000000ffff03b224 */ /* 0x000fe200078e0007 */
[----:B------:R-:W-:Y:S01]  /*0680*/  SEL R4, R4, 0x2, P1 ;  /* 0x0000000204047807 */ /* 0x000fe20000800000 */
[----:B------:R0:W3:Y:S01]  /*0690*/  @!UP1 SYNCS.EXCH.64 URZ, [UR6+0xc8], UR4 ;  /* 0x0000c804063f95b2 */ /* 0x0000e20008000100 */
[----:B------:R-:W-:Y:S01]  /*06a0*/  NOP ;  /* 0x0000000000007918 */ /* 0x000fe20000000000 */
[----:B---34-:R-:W-:Y:S06]  /*06b0*/  BAR.SYNC.DEFER_BLOCKING 0x0 ;  /* 0x0000000000007b1d */ /* 0x018fec0000010000 */
[----:B------:R-:W-:Y:S05]  /*06c0*/  @!P2 BRA `(.L_x_4) ;  /* 0x00000078000ca947 */ /* 0x000fea0003800000 */
[----:B------:R-:W-:-:S13]  /*06d0*/  ISETP.GT.U32.AND P0, PT, R11, 0x1, PT ;  /* 0x000000010b00780c */ /* 0x000fda0003f04070 */
[----:B0-----:R-:W-:Y:S05]  /*06e0*/  @P0 EXIT ;  /* 0x000000000000094d */ /* 0x001fea0003800000 */
[----:B------:R-:W-:Y:S01]  /*06f0*/  ULDC.64 UR4, c[0x0][0x650] ;  /* 0x0001940000047ab9 */ /* 0x000fe20000000a00 */
[----:B------:R-:W-:Y:S01]  /*0700*/  PRMT R12, RZ, 0x7610, R12 ;  /* 0x00007610ff0c7816 */ /* 0x000fe2000000000c */
[----:B------:R-:W-:Y:S01]  /*0710*/  IMAD.MOV.U32 R6, RZ, RZ, -0x1 ;  /* 0xffffffffff067424 */ /* 0x000fe200078e00ff */
[----:B------:R-:W-:Y:S01]  /*0720*/  ISETP.GE.U32.AND P0, PT, R2, UR4, PT ;  /* 0x0000000402007c0c */ /* 0x000fe2000bf06070 */
[----:B------:R-:W-:Y:S02]  /*0730*/  IMAD.MOV.U32 R7, RZ, RZ, -0x1 ;  /* 0xffffffffff077424 */ /* 0x000fe400078e00ff */
[----:B------:R-:W-:Y:S01]  /*0740*/  IMAD.MOV.U32 R5, RZ, RZ, -0x1 ;  /* 0xffffffffff057424 */ /* 0x000fe200078e00ff */
[----:B------:R-:W-:-:S13]  /*0750*/  ISETP.GE.U32.AND.EX P0, PT, R3, UR5, PT, P0 ;  /* 0x0000000503007c0c */ /* 0x000fda000bf06100 */
[----:B------:R-:W-:Y:S05]  /*0760*/  @P0 BRA `(.L_x_5) ;  /* 0x00000004005c0947 */ /* 0x000fea0003800000 */
[----:B------:R-:W0:Y:S01]  /*0770*/  LDC.64 R16, c[0x0][0x628] ;  /* 0x00018a00ff107b82 */ /* 0x000e220000000a00 */
[----:B------:R-:W-:Y:S02]  /*0780*/  IMAD.MOV.U32 R6, RZ, RZ, R2 ;  /* 0x000000ffff067224 */ /* 0x000fe400078e0002 */
[----:B------:R-:W-:-:S05]  /*0790*/  IMAD.MOV.U32 R7, RZ, RZ, R3 ;  /* 0x000000ffff077224 */ /* 0x000fca00078e0003 */
[----:B------:R-:W1:Y:S08]  /*07a0*/  LDC R18, c[0x0][0x630] ;  /* 0x00018c00ff127b82 */ /* 0x000e700000000800 */
[----:B------:R-:W2:Y:S01]  /*07b0*/  LDC.64 R20, c[0x0][0x620] ;  /* 0x00018800ff147b82 */ /* 0x000ea20000000a00 */
[----:B0-----:R-:W-:-:S04]  /*07c0*/  ISETP.NE.U32.AND P0, PT, R16, RZ, PT ;  /* 0x000000ff1000720c */ /* 0x001fc80003f05070 */
[----:B------:R-:W-:-:S13]  /*07d0*/  ISETP.NE.AND.EX P0, PT, R17, RZ, PT, P0 ;  /* 0x000000ff1100720c */ /* 0x000fda0003f05300 */
[----:B-12---:R-:W-:Y:S05]  /*07e0*/  @!P0 BRA `(.L_x_6) ;  /* 0x0000000000288947 */ /* 0x006fea0003800000 */
[----:B------:R-:W0:Y:S02]  /*07f0*/  LDC R5, c[0x0][0x634] ;  /* 0x00018d00ff057b82 */ /* 0x000e240000000800 */
[----:B0-----:R-:W-:-:S05]  /*0800*/  IADD3 R5, P0, R2, R5, RZ ;  /* 0x0000000502057210 */ /* 0x001fca0007f1e0ff */
[----:B------:R-:W-:-:S04]  /*0810*/  IMAD.X R11, RZ, RZ, R3, P0 ;  /* 0x000000ffff0b7224 */ /* 0x000fc800000e0603 */
[----:B------:R-:W-:-:S04]  /*0820*/  IMAD.WIDE.U32 R6, R11, R16, RZ ;  /* 0x000000100b067225 */ /* 0x000fc800078e00ff */
[----:B------:R-:W-:-:S04]  /*0830*/  IMAD.WIDE.U32 R12, P0, R5, R17, R6 ;  /* 0x00000011050c7225 */ /* 0x000fc80007800006 */
[----:B------:R-:W-:-:S04]  /*0840*/  IMAD.WIDE.U32 R6, R5, R16, RZ ;  /* 0x0000001005067225 */ /* 0x000fc800078e00ff */
[----:B------:R-:W-:Y:S01]  /*0850*/  IMAD.X R15, RZ, RZ, RZ, P0 ;  /* 0x000000ffff0f7224 */ /* 0x000fe200000e06ff */
[----:B------:R-:W-:Y:S01]  /*0860*/  IADD3 RZ, P0, R7, R12, RZ ;  /* 0x0000000c07ff7210 */ /* 0x000fe20007f1e0ff */
[----:B------:R-:W-:-:S04]  /*0870*/  IMAD.MOV.U32 R14, RZ, RZ, R13 ;  /* 0x000000ffff0e7224 */ /* 0x000fc800078e000d */
[----:B------:R-:W-:-:S08]  /*0880*/  IMAD.WIDE.U32.X R6, R11, R17, R14, P0 ;  /* 0x000000110b067225 */ /* 0x000fd000000e040e */
.L_x_6:
[--C-:B------:R-:W-:Y:S01]  /*0890*/  SHF.R.U64 R26, R6, R18, R7.reuse ;  /* 0x00000012061a7219 */ /* 0x100fe20000001207 */
[----:B------:R-:W0:Y:S01]  /*08a0*/  LDC.64 R22, c[0x0][0x640] ;  /* 0x00019000ff167b82 */ /* 0x000e220000000a00 */
[----:B------:R-:W-:Y:S01]  /*08b0*/  I2FP.F32.U32 R5, R8 ;  /* 0x0000000800057245 */ /* 0x000fe20000201000 */
[----:B------:R-:W-:Y:S01]  /*08c0*/  ULDC UR4, c[0x0][0x150] ;  /* 0x0000540000047ab9 */ /* 0x000fe20000000800 */
[----:B------:R-:W-:Y:S02]  /*08d0*/  SHF.R.U32.HI R6, RZ, R18, R7 ;  /* 0x00000012ff067219 */ /* 0x000fe40000011607 */
[----:B------:R-:W-:Y:S01]  /*08e0*/  IADD3 R11, P0, RZ, -R26, RZ ;  /* 0x8000001aff0b7210 */ /* 0x000fe20007f1e0ff */
[----:B------:R-:W-:Y:S01]  /*08f0*/  FMUL R5, R5, UR4 ;  /* 0x0000000405057c20 */ /* 0x000fe20008400000 */
[----:B------:R-:W-:Y:S01]  /*0900*/  ULDC UR4, c[0x0][0x154] ;  /* 0x0000550000047ab9 */ /* 0x000fe20000000800 */
[----:B------:R-:W1:Y:S02]  /*0910*/  LDC R14, c[0x0][0x618] ;  /* 0x00018600ff0e7b82 */ /* 0x000e640000000800 */
[----:B------:R-:W-:-:S02]  /*0920*/  IMAD.X R13, RZ, RZ, ~R6, P0 ;  /* 0x000000ffff0d7224 */ /* 0x000fc400000e0e06 */
[----:B------:R-:W2:Y:S01]  /*0930*/  F2I.U32.TRUNC.NTZ R5, R5 ;  /* 0x0000000500057305 */ /* 0x000ea2000020f000 */
[----:B------:R-:W-:-:S03]  /*0940*/  IMAD.WIDE.U32 R6, R11, R20, R2 ;  /* 0x000000140b067225 */ /* 0x000fc600078e0002 */
[----:B------:R-:W3:Y:S01]  /*0950*/  LDC R9, c[0x0][0x144] ;  /* 0x00005100ff097b82 */ /* 0x000ee20000000800 */
[----:B------:R-:W-:-:S04]  /*0960*/  IMAD R12, R13, R20, RZ ;  /* 0x000000140d0c7224 */ /* 0x000fc800078e02ff */
[----:B------:R-:W-:Y:S02]  /*0970*/  IMAD R11, R11, R21, R12 ;  /* 0x000000150b0b7224 */ /* 0x000fe400078e020c */
[----:B------:R-:W-:Y:S01]  /*0980*/  IMAD.MOV.U32 R12, RZ, RZ, 0x1 ;  /* 0x00000001ff0c7424 */ /* 0x000fe200078e00ff */
[----:B------:R-:W4:Y:S01]  /*0990*/  LDC R18, c[0x0][0x608] ;  /* 0x00018200ff127b82 */ /* 0x000f220000000800 */
[----:B------:R-:W-:Y:S01]  /*09a0*/  IMAD.IADD R11, R7, 0x1, R11 ;  /* 0x00000001070b7824 */ /* 0x000fe200078e020b */
[----:B0-----:R-:W-:Y:S01]  /*09b0*/  ISETP.NE.U32.AND P0, PT, R22, RZ, PT ;  /* 0x000000ff1600720c */ /* 0x001fe20003f05070 */
[----:B--2---:R-:W-:-:S03]  /*09c0*/  IMAD.MOV R7, RZ, RZ, -R5 ;  /* 0x000000ffff077224 */ /* 0x004fc600078e0a05 */
[----:B------:R-:W-:Y:S02]  /*09d0*/  ISETP.NE.AND.EX P0, PT, R23, RZ, PT, P0 ;  /* 0x000000ff1700720c */ /* 0x000fe40003f05300 */
[----:B------:R-:W0:Y:S01]  /*09e0*/  LDC R13, c[0x0][0x658] ;  /* 0x00019600ff0d7b82 */ /* 0x000e220000000800 */
[--C-:B-1----:R-:W-:Y:S02]  /*09f0*/  SHF.R.U64 R16, R6, R14, R11.reuse ;  /* 0x0000000e06107219 */ /* 0x102fe4000000120b */
[----:B------:R-:W-:Y:S02]  /*0a00*/  I2FP.F32.U32 R6, R10 ;  /* 0x0000000a00067245 */ /* 0x000fe40000201000 */
[----:B------:R-:W-:-:S03]  /*0a10*/  SHF.R.U32.HI R11, RZ, R14, R11 ;  /* 0x0000000eff0b7219 */ /* 0x000fc6000001160b */
[----:B------:R-:W1:Y:S01]  /*0a20*/  LDC R17, c[0x0][0x148] ;  /* 0x00005200ff117b82 */ /* 0x000e620000000800 */
[----:B---3--:R-:W-:Y:S02]  /*0a30*/  IMAD R5, R9, R7, R8 ;  /* 0x0000000709057224 */ /* 0x008fe400078e0208 */
[----:B------:R-:W-:Y:S01]  /*0a40*/  FMUL R7, R6, UR4 ;  /* 0x0000000406077c20 */ /* 0x000fe20008400000 */
[----:B------:R-:W-:-:S03]  /*0a50*/  IMAD.MOV.U32 R6, RZ, RZ, -0x1 ;  /* 0xffffffffff067424 */ /* 0x000fc600078e00ff */
[----:B------:R2:W3:Y:S01]  /*0a60*/  F2I.U32.TRUNC.NTZ R15, R7 ;  /* 0x00000007000f7305 */ /* 0x0004e2000020f000 */
[----:B------:R-:W1:Y:S01]  /*0a70*/  LDC R21, c[0x0][0x600] ;  /* 0x00018000ff157b82 */ /* 0x000e620000000800 */
[-CC-:B----4-:R-:W-:Y:S02]  /*0a80*/  SHF.R.U64 R27, R16, R18.reuse, R11.reuse ;  /* 0x00000012101b7219 */ /* 0x190fe4000000120b */
[----:B------:R-:W-:-:S05]  /*0a90*/  SHF.R.U32.HI R8, RZ, R18, R11 ;  /* 0x00000012ff087219 */ /* 0x000fca000001160b */
[----:B------:R-:W4:Y:S01]  /*0aa0*/  LDC R20, c[0x0][0x648] ;  /* 0x00019200ff147b82 */ /* 0x000f220000000800 */
[-CC-:B0-----:R-:W-:Y:S02]  /*0ab0*/  SHF.R.U64 R18, R27, R13.reuse, R8.reuse ;  /* 0x0000000d1b127219 */ /* 0x181fe40000001208 */
[-C--:B------:R-:W-:Y:S02]  /*0ac0*/  SHF.L.U32 R6, R6, R13.reuse, RZ ;  /* 0x0000000d06067219 */ /* 0x080fe400000006ff */
[-C--:B------:R-:W-:Y:S02]  /*0ad0*/  SHF.R.U32.HI R8, RZ, R13.reuse, R8 ;  /* 0x0000000dff087219 */ /* 0x080fe40000011608 */
[----:B------:R-:W-:Y:S01]  /*0ae0*/  LOP3.LUT R14, RZ, R6, RZ, 0x33, !PT ;  /* 0x00000006ff0e7212 */ /* 0x000fe200078e33ff */
[----:B------:R-:W0:Y:S01]  /*0af0*/  LDC R25, c[0x0][0x638] ;  /* 0x00018e00ff197b82 */ /* 0x000e220000000800 */
[----:B------:R-:W-:Y:S01]  /*0b00*/  SHF.L.U32 R11, R12, R13, RZ ;  /* 0x0000000d0c0b7219 */ /* 0x000fe200000006ff */
[----:B------:R-:W-:-:S02]  /*0b10*/  IMAD.MOV.U32 R6, RZ, RZ, R18 ;  /* 0x000000ffff067224 */ /* 0x000fc400078e0012 */
[----:B--2---:R-:W-:-:S04]  /*0b20*/  IMAD.MOV.U32 R7, RZ, RZ, R8 ;  /* 0x000000ffff077224 */ /* 0x004fc800078e0008 */
[----:B------:R-:W2:Y:S01]  /*0b30*/  LDC R24, c[0x0][0x610] ;  /* 0x00018400ff187b82 */ /* 0x000ea20000000800 */
[----:B---3--:R-:W-:Y:S05]  /*0b40*/  @!P0 BRA `(.L_x_7) ;  /* 0x0000000000288947 */ /* 0x008fea0003800000 */
[----:B------:R-:W3:Y:S02]  /*0b50*/  LDC R13, c[0x0][0x64c] ;  /* 0x00019300ff0d7b82 */ /* 0x000ee40000000800 */
[----:B---3--:R-:W-:-:S05]  /*0b60*/  IADD3 R13, P0, R18, R13, RZ ;  /* 0x0000000d120d7210 */ /* 0x008fca0007f1e0ff */
        /* <DEDUP_REMOVED lines=8> */
.L_x_7:
[----:B----4-:R-:W-:Y:S01]  /*0bf0*/  SHF.R.U64 R6, R6, R20, R7 ;  /* 0x0000001406067219 */ /* 0x010fe20000001207 */
[----:B-1----:R-:W-:Y:S01]  /*0c00*/  VIADD R7, R21, 0xffffffff ;  /* 0xffffffff15077836 */ /* 0x002fe20000000000 */
[----:B------:R-:W-:Y:S01]  /*0c10*/  LOP3.LUT R14, R27, R14, RZ, 0xc0, !PT ;  /* 0x0000000e1b0e7212 */ /* 0x000fe200078ec0ff */
[----:B------:R-:W-:Y:S02]  /*0c20*/  IMAD.MOV R15, RZ, RZ, -R15 ;  /* 0x000000ffff0f7224 */ /* 0x000fe400078e0a0f */
[----:B------:R-:W-:Y:S01]  /*0c30*/  IMAD.MOV R8, RZ, RZ, -R6 ;  /* 0x000000ffff087224 */ /* 0x000fe200078e0a06 */
[----:B------:R-:W-:Y:S01]  /*0c40*/  LOP3.LUT R7, R16, R7, RZ, 0xc0, !PT ;  /* 0x0000000710077212 */ /* 0x000fe200078ec0ff */
[----:B------:R-:W-:Y:S02]  /*0c50*/  IMAD R14, R11, R6, R14 ;  /* 0x000000060b0e7224 */ /* 0x000fe400078e020e */
[----:B------:R-:W-:Y:S02]  /*0c60*/  @P3 IMAD R5, R17, R15, R10 ;  /* 0x0000000f11053224 */ /* 0x000fe400078e020a */
[----:B0-----:R-:W-:-:S02]  /*0c70*/  IMAD R6, R8, R25, R18 ;  /* 0x0000001908067224 */ /* 0x001fc400078e0212 */
[----:B--2---:R-:W-:Y:S02]  /*0c80*/  IMAD R5, R14, R24, R5 ;  /* 0x000000180e057224 */ /* 0x004fe400078e0205 */
[----:B------:R-:W-:Y:S02]  /*0c90*/  IMAD R6, R6, R21, R7 ;  /* 0x0000001506067224 */ /* 0x000fe400078e0207 */
[----:B------:R-:W-:-:S03]  /*0ca0*/  IMAD.MOV.U32 R12, RZ, RZ, 0x1 ;  /* 0x00000001ff0c7424 */ /* 0x000fc600078e00ff */
[----:B------:R-:W-:Y:S02]  /*0cb0*/  SEL R7, R6, R5, !P3 ;  /* 0x0000000506077207 */ /* 0x000fe40005800000 */
[----:B------:R-:W-:Y:S01]  /*0cc0*/  SEL R6, R5, R6, !P3 ;  /* 0x0000000605067207 */ /* 0x000fe20005800000 */
[----:B------:R-:W-:-:S07]  /*0cd0*/  IMAD.MOV.U32 R5, RZ, RZ, R26 ;  /* 0x000000ffff057224 */ /* 0x000fce00078e001a */
.L_x_5:
[----:B------:R-:W-:-:S08]  /*0ce0*/  NOP ;  /* 0x0000000000007918 */ /* 0x000fd00000000000 */
[----:B------:R-:W0:Y:S02]  /*0cf0*/  USETMAXREG.TRY_ALLOC.CTAPOOL UP0, 0xe8 ;  /* 0x000000e8000079c8 */ /* 0x000e240008000600 */
[----:B0-----:R-:W-:-:S13]  /*0d00*/  PLOP3.LUT P0, PT, PT, PT, UP0, 0x80, 0x0 ;  /* 0x000000000000781c */ /* 0x001fda0003f0f008 */
[----:B------:R-:W-:Y:S05]  /*0d10*/  @!P0 BRA `(.L_x_5) ;  /* 0xfffffffc00f08947 */ /* 0x000fea000383ffff */
[----:B------:R-:W-:Y:S01]  /*0d20*/  ULDC.64 UR4, c[0x0][0x598] ;  /* 0x0001660000047ab9 */ /* 0x000fe20000000a00 */
[----:B------:R-:W-:Y:S01]  /*0d30*/  ULDC.64 UR16, c[0x0][0x208] ;  /* 0x0000820000107ab9 */ /* 0x000fe20000000a00 */
[----:B------:R-:W-:-:S04]  /*0d40*/  ISETP.NE.U32.AND P0, PT, RZ, UR4, PT ;  /* 0x00000004ff007c0c */ /* 0x000fc8000bf05070 */
[----:B------:R-:W-:-:S13]  /*0d50*/  ISETP.NE.AND.EX P0, PT, RZ, UR5, PT, P0 ;  /* 0x00000005ff007c0c */ /* 0x000fda000bf05300 */
[----:B------:R-:W-:Y:S05]  /*0d60*/  @!P0 BRA `(.L_x_8) ;  /* 0x00000000001c8947 */ /* 0x000fea0003800000 */
[----:B------:R-:W0:Y:S02]  /*0d70*/  LDC.64 R8, c[0x0][0x598] ;  /* 0x00016600ff087b82 */ /* 0x000e240000000a00 */
[----:B0-----:R-:W2:Y:S02]  /*0d80*/  LDG.E.64 R8, desc[UR16][R8.64] ;  /* 0x0000001008087981 */ /* 0x001ea4000c1e1b00 */
[----:B--2---:R-:W-:-:S04]  /*0d90*/  ISETP.NE.U32.AND P0, PT, R8, RZ, PT ;  /* 0x000000ff0800720c */ /* 0x004fc80003f05070 */
[----:B------:R-:W-:-:S13]  /*0da0*/  ISETP.NE.AND.EX P0, PT, R9, RZ, PT, P0 ;  /* 0x000000ff0900720c */ /* 0x000fda0003f05300 */
[----:B------:R-:W-:Y:S05]  /*0db0*/  @!P0 BRA `(.L_x_8) ;  /* 0x0000000000088947 */ /* 0x000fea0003800000 */
[----:B------:R0:W5:Y:S01]  /*0dc0*/  LD.E R8, desc[UR16][R8.64] ;  /* 0x0000001008087980 */ /* 0x000162000c101900 */
[----:B------:R-:W-:Y:S05]  /*0dd0*/  BRA `(.L_x_9) ;  /* 0x0000000000207947 */ /* 0x000fea0003800000 */
.L_x_8:
[----:B------:R-:W-:Y:S02]  /*0de0*/  ULDC.64 UR4, c[0x0][0x588] ;  /* 0x0001620000047ab9 */ /* 0x000fe40000000a00 */
[----:B------:R-:W-:-:S04]  /*0df0*/  ISETP.NE.U32.AND P0, PT, RZ, UR4, PT ;  /* 0x00000004ff007c0c */ /* 0x000fc8000bf05070 */
[----:B------:R-:W-:-:S13]  /*0e00*/  ISETP.NE.AND.EX P0, PT, RZ, UR5, PT, P0 ;  /* 0x00000005ff007c0c */ /* 0x000fda000bf05300 */
[----:B------:R-:W-:Y:S05]  /*0e10*/  @!P0 BRA `(.L_x_10) ;  /* 0x00000000000c8947 */ /* 0x000fea0003800000 */
[----:B------:R-:W0:Y:S02]  /*0e20*/  LDC.64 R8, c[0x0][0x588] ;  /* 0x00016200ff087b82 */ /* 0x000e240000000a00 */
[----:B0-----:R1:W5:Y:S01]  /*0e30*/  LDG.E R8, desc[UR16][R8.64] ;  /* 0x0000001008087981 */ /* 0x001362000c1e1900 */
[----:B------:R-:W-:Y:S05]  /*0e40*/  BRA `(.L_x_9) ;  /* 0x0000000000047947 */ /* 0x000fea0003800000 */
.L_x_10:
[----:B------:R-:W2:Y:S02]  /*0e50*/  LDC R8, c[0x0][0x580] ;  /* 0x00016000ff087b82 */ /* 0x000ea40000000800 */
.L_x_9:
[----:B------:R-:W-:Y:S02]  /*0e60*/  ULDC.64 UR4, c[0x0][0x5a0] ;  /* 0x0001680000047ab9 */ /* 0x000fe40000000a00 */
[----:B------:R-:W-:-:S04]  /*0e70*/  ISETP.NE.U32.AND P0, PT, RZ, UR4, PT ;  /* 0x00000004ff007c0c */ /* 0x000fc8000bf05070 */
[----:B------:R-:W-:-:S13]  /*0e80*/  ISETP.NE.AND.EX P0, PT, RZ, UR5, PT, P0 ;  /* 0x00000005ff007c0c */ /* 0x000fda000bf05300 */
[----:B------:R-:W-:Y:S05]  /*0e90*/  @!P0 BRA `(.L_x_11) ;  /* 0x00000000001c8947 */ /* 0x000fea0003800000 */
[----:B------:R-:W3:Y:S02]  /*0ea0*/  LDC.64 R10, c[0x0][0x5a0] ;  /* 0x00016800ff0a7b82 */ /* 0x000ee40000000a00 */
[----:B---3--:R-:W3:Y:S02]  /*0eb0*/  LDG.E.64 R10, desc[UR16][R10.64] ;  /* 0x000000100a0a7981 */ /* 0x008ee4000c1e1b00 */
[----:B---3--:R-:W-:-:S04]  /*0ec0*/  ISETP.NE.U32.AND P0, PT, R10, RZ, PT ;  /* 0x000000ff0a00720c */ /* 0x008fc80003f05070 */
[----:B------:R-:W-:-:S13]  /*0ed0*/  ISETP.NE.AND.EX P0, PT, R11, RZ, PT, P0 ;  /* 0x000000ff0b00720c */ /* 0x000fda0003f05300 */
[----:B------:R-:W-:Y:S05]  /*0ee0*/  @!P0 BRA `(.L_x_11) ;  /* 0x0000000000088947 */ /* 0x000fea0003800000 */
[----:B01----:R0:W5:Y:S01]  /*0ef0*/  LD.E R9, desc[UR16][R10.64] ;  /* 0x000000100a097980 */ /* 0x003162000c101900 */
[----:B------:R-:W-:Y:S05]  /*0f00*/  BRA `(.L_x_12) ;  /* 0x0000000000207947 */ /* 0x000fea0003800000 */
.L_x_11:
[----:B------:R-:W-:Y:S02]  /*0f10*/  ULDC.64 UR4, c[0x0][0x590] ;  /* 0x0001640000047ab9 */ /* 0x000fe40000000a00 */
[----:B------:R-:W-:-:S04]  /*0f20*/  ISETP.NE.U32.AND P0, PT, RZ, UR4, PT ;  /* 0x00000004ff007c0c */ /* 0x000fc8000bf05070 */
[----:B------:R-:W-:-:S13]  /*0f30*/  ISETP.NE.AND.EX P0, PT, RZ, UR5, PT, P0 ;  /* 0x00000005ff007c0c */ /* 0x000fda000bf05300 */
[----:B------:R-:W-:Y:S05]  /*0f40*/  @!P0 BRA `(.L_x_13) ;  /* 0x00000000000c8947 */ /* 0x000fea0003800000 */
[----:B------:R-:W0:Y:S02]  /*0f50*/  LDC.64 R10, c[0x0][0x590] ;  /* 0x00016400ff0a7b82 */ /* 0x000e240000000a00 */
[----:B01----:R1:W5:Y:S01]  /*0f60*/  LDG.E R9, desc[UR16][R10.64] ;  /* 0x000000100a097981 */ /* 0x003362000c1e1900 */
[----:B------:R-:W-:Y:S05]  /*0f70*/  BRA `(.L_x_12) ;  /* 0x0000000000047947 */ /* 0x000fea0003800000 */
.L_x_13:
[----:B01----:R-:W3:Y:S02]  /*0f80*/  LDC R9, c[0x0][0x584] ;  /* 0x00016100ff097b82 */ /* 0x003ee40000000800 */
.L_x_12:
[----:B------:R-:W-:-:S13]  /*0f90*/  LOP3.LUT P0, RZ, R12, 0xff, RZ, 0xc0, !PT ;  /* 0x000000ff0cff7812 */ /* 0x000fda000780c0ff */
[----:B------:R-:W-:Y:S05]  /*0fa0*/  @!P0 EXIT ;  /* 0x000000000000894d */ /* 0x000fea0003800000 */
[----:B------:R-:W-:Y:S01]  /*0fb0*/  ULDC UR4, c[0x0][0x28c] ;  /* 0x0000a30000047ab9 */ /* 0x000fe20000000800 */
[----:B------:R-:W-:Y:S01]  /*0fc0*/  LOP3.LUT R142, R4, 0x1, RZ, 0xfc, !PT ;  /* 0x00000001048e7812 */ /* 0x000fe200078efcff */
[----:B------:R-:W-:-:S04]  /*0fd0*/  UIADD3 UR4, UR4, 0x3f, URZ ;  /* 0x0000003f04047890 */ /* 0x000fc8000fffe03f */
[----:B------:R-:W-:-:S04]  /*0fe0*/  USHF.R.S32.HI UR5, URZ, 0x1f, UR4 ;  /* 0x0000001f3f057899 */ /* 0x000fc80008011404 */
[----:B------:R-:W-:-:S03]  /*0ff0*/  ULEA.HI UR5, UR5, UR4, URZ, 0x6 ;  /* 0x0000000405057291 */ /* 0x000fc6000f8f303f */
[----:B------:R-:W-:Y:S01]  /*1000*/  UMOV UR4, URZ ;  /* 0x0000003f00047c82 */ /* 0x000fe20008000000 */
[----:B------:R-:W-:-:S03]  /*1010*/  USHF.R.S32.HI UR9, URZ, 0x6, UR5 ;  /* 0x000000063f097899 */ /* 0x000fc60008011405 */
[----:B------:R-:W-:-:S09]  /*1020*/  UMOV UR5, URZ ;  /* 0x0000003f00057c82 */ /* 0x000fd20008000000 */
.L_x_166:
[----:B01----:R-:W-:Y:S01]  /*1030*/  LOP3.LUT R10, R0, 0x80, RZ, 0xc0, !PT ;  /* 0x00000080000a7812 */ /* 0x003fe200078ec0ff */
[----:B------:R-:W0:Y:S01]  /*1040*/  S2UR UR13, SR_CgaCtaId ;  /* 0x00000000000d79c3 */ /* 0x000e220000008800 */
[----:B------:R-:W-:Y:S01]  /*1050*/  UMOV UR12, 0x400 ;  /* 0x00000400000c7882 */ /* 0x000fe20000000000 */
[----:B------:R-:W-:Y:S01]  /*1060*/  UMOV UR6, URZ ;  /* 0x0000003f00067c82 */ /* 0x000fe20008000000 */
[----:B------:R-:W-:Y:S01]  /*1070*/  SHF.R.U32.HI R10, RZ, 0x7, R10 ;  /* 0x00000007ff0a7819 */ /* 0x000fe2000001160a */
[----:B------:R-:W-:Y:S01]  /*1080*/  UMOV UR7, URZ ;  /* 0x0000003f00077c82 */ /* 0x000fe20008000000 */
[----:B------:R-:W-:Y:S01]  /*1090*/  UMOV UR18, UR5 ;  /* 0x0000000500127c82 */ /* 0x000fe20008000000 */
[----:B------:R-:W-:Y:S02]  /*10a0*/  CS2R R18, SRZ ;  /* 0x0000000000127805 */ /* 0x000fe4000001ff00 */
[----:B------:R-:W-:Y:S01]  /*10b0*/  CS2R R16, SRZ ;  /* 0x0000000000107805 */ /* 0x000fe2000001ff00 */
[----:B------:R-:W1:Y:S01]  /*10c0*/  LDC R11, c[0x0][0x28c] ;  /* 0x0000a300ff0b7b82 */ /* 0x000e620000000800 */
[----:B----4-:R-:W4:Y:S01]  /*10d0*/  SHFL.IDX PT, R10, R10, RZ, 0x1f ;  /* 0x00001fff0a0a7589 */ /* 0x010f2200000e0000 */
[----:B------:R-:W-:-:S02]  /*10e0*/  CS2R R20, SRZ ;  /* 0x0000000000147805 */ /* 0x000fc4000001ff00 */
[----:B------:R-:W-:Y:S02]  /*10f0*/  CS2R R22, SRZ ;  /* 0x0000000000167805 */ /* 0x000fe4000001ff00 */
[----:B------:R-:W-:Y:S02]  /*1100*/  CS2R R88, SRZ ;  /* 0x0000000000587805 */ /* 0x000fe4000001ff00 */
[----:B------:R-:W-:Y:S02]  /*1110*/  CS2R R90, SRZ ;  /* 0x00000000005a7805 */ /* 0x000fe4000001ff00 */
[----:B------:R-:W-:Y:S02]  /*1120*/  CS2R R92, SRZ ;  /* 0x00000000005c7805 */ /* 0x000fe4000001ff00 */
[----:B------:R-:W-:Y:S02]  /*1130*/  CS2R R96, SRZ ;  /* 0x0000000000607805 */ /* 0x000fe4000001ff00 */
        /* <DEDUP_REMOVED lines=16> */
[----:B-1----:R-:W-:Y:S02]  /*1240*/  ISETP.GE.AND P0, PT, R11, 0x1, PT ;  /* 0x000000010b00780c */ /* 0x002fe40003f06270 */
[----:B------:R-:W-:Y:S02]  /*1250*/  CS2R R128, SRZ ;  /* 0x0000000000807805 */ /* 0x000fe4000001ff00 */
[----:B----4-:R-:W-:-:S02]  /*1260*/  R2UR UR8, R10 ;  /* 0x000000000a0872ca */ /* 0x010fc400000e0000 */
[----:B------:R-:W-:Y:S02]  /*1270*/  CS2R R130, SRZ ;  /* 0x0000000000827805 */ /* 0x000fe4000001ff00 */
[----:B------:R-:W-:Y:S02]  /*1280*/  CS2R R132, SRZ ;  /* 0x0000000000847805 */ /* 0x000fe4000001ff00 */
[----:B------:R-:W-:Y:S02]  /*1290*/  CS2R R134, SRZ ;  /* 0x0000000000867805 */ /* 0x000fe4000001ff00 */
[----:B------:R-:W-:Y:S02]  /*12a0*/  CS2R R136, SRZ ;  /* 0x0000000000887805 */ /* 0x000fe4000001ff00 */
[----:B------:R-:W-:Y:S02]  /*12b0*/  CS2R R138, SRZ ;  /* 0x00000000008a7805 */ /* 0x000fe4000001ff00 */
[----:B------:R-:W-:Y:S01]  /*12c0*/  CS2R R140, SRZ ;  /* 0x00000000008c7805 */ /* 0x000fe2000001ff00 */
[----:B------:R-:W-:Y:S01]  /*12d0*/  IMAD.MOV.U32 R143, RZ, RZ, RZ ;  /* 0x000000ffff8f7224 */ /* 0x000fe200078e00ff */
[----:B------:R-:W-:Y:S01]  /*12e0*/  CS2R R56, SRZ ;  /* 0x0000000000387805 */ /* 0x000fe2000001ff00 */
[----:B------:R-:W-:Y:S01]  /*12f0*/  IMAD.MOV.U32 R145, RZ, RZ, RZ ;  /* 0x000000ffff917224 */ /* 0x000fe200078e00ff */
[----:B------:R-:W-:Y:S01]  /*1300*/  CS2R R58, SRZ ;  /* 0x00000000003a7805 */ /* 0x000fe2000001ff00 */
[----:B--23--:R-:W-:Y:S01]  /*1310*/  IMAD.U32 R13, RZ, RZ, UR4 ;  /* 0x00000004ff0d7e24 */ /* 0x00cfe2000f8e00ff */
[----:B------:R-:W-:Y:S01]  /*1320*/  CS2R R60, SRZ ;  /* 0x00000000003c7805 */ /* 0x000fe2000001ff00 */
[----:B------:R-:W-:Y:S01]  /*1330*/  ULEA.HI UR10, UR8, UR8, URZ, 0x1 ;  /* 0x00000008080a7291 */ /* 0x000fe2000f8f083f */
[----:B------:R-:W-:-:S02]  /*1340*/  CS2R R62, SRZ ;  /* 0x00000000003e7805 */ /* 0x000fc4000001ff00 */
[----:B------:R-:W-:Y:S02]  /*1350*/  CS2R R64, SRZ ;  /* 0x0000000000407805 */ /* 0x000fe4000001ff00 */
[----:B------:R-:W-:Y:S01]  /*1360*/  CS2R R66, SRZ ;  /* 0x0000000000427805 */ /* 0x000fe2000001ff00 */
[----:B------:R-:W-:Y:S01]  /*1370*/  ULOP3.LUT UR11, UR10, 0xffffe, URZ, 0xc0, !UPT ;  /* 0x000ffffe0a0b7892 */ /* 0x000fe2000f8ec03f */
[----:B------:R-:W-:Y:S01]  /*1380*/  CS2R R68, SRZ ;  /* 0x0000000000447805 */ /* 0x000fe2000001ff00 */
[----:B0-----:R-:W-:Y:S01]  /*1390*/  ULEA UR10, UR13, UR12, 0x18 ;  /* 0x0000000c0d0a7291 */ /* 0x001fe2000f8ec03f */
[----:B------:R-:W-:Y:S01]  /*13a0*/  CS2R R70, SRZ ;  /* 0x0000000000467805 */ /* 0x000fe2000001ff00 */
[----:B------:R-:W-:Y:S01]  /*13b0*/  UIADD3 UR11, UR8, -UR11, URZ ;  /* 0x8000000b080b7290 */ /* 0x000fe2000fffe03f */
[----:B------:R-:W-:Y:S02]  /*13c0*/  CS2R R72, SRZ ;  /* 0x0000000000487805 */ /* 0x000fe4000001ff00 */
[----:B------:R-:W-:Y:S01]  /*13d0*/  CS2R R74, SRZ ;  /* 0x00000000004a7805 */ /* 0x000fe2000001ff00 */
[----:B------:R-:W-:Y:S01]  /*13e0*/  UMOV UR8, URZ ;  /* 0x0000003f00087c82 */ /* 0x000fe20008000000 */
[----:B------:R-:W-:Y:S01]  /*13f0*/  ULEA UR11, UR11, UR10, 0xc ;  /* 0x0000000a0b0b7291 */ /* 0x000fe2000f8e603f */
[----:B------:R-:W-:-:S02]  /*1400*/  CS2R R76, SRZ ;  /* 0x00000000004c7805 */ /* 0x000fc4000001ff00 */
[----:B------:R-:W-:Y:S02]  /*1410*/  CS2R R78, SRZ ;  /* 0x00000000004e7805 */ /* 0x000fe4000001ff00 */
[----:B------:R-:W-:Y:S01]  /*1420*/  CS2R R80, SRZ ;  /* 0x0000000000507805 */ /* 0x000fe2000001ff00 */
[----:B------:R-:W-:Y:S01]  /*1430*/  UIADD3 UR11, UR11, 0x180, URZ ;  /* 0x000001800b0b7890 */ /* 0x000fe2000fffe03f */
[----:B------:R-:W-:Y:S02]  /*1440*/  CS2R R82, SRZ ;  /* 0x0000000000527805 */ /* 0x000fe4000001ff00 */
[----:B------:R-:W-:Y:S02]  /*1450*/  CS2R R84, SRZ ;  /* 0x0000000000547805 */ /* 0x000fe4000001ff00 */
[----:B------:R-:W-:Y:S01]  /*1460*/  CS2R R86, SRZ ;  /* 0x0000000000567805 */ /* 0x000fe2000001ff00 */
[----:B------:R-:W-:Y:S01]  /*1470*/  USHF.R.U32.HI UR11, URZ, 0x4, UR11 ;  /* 0x000000043f0b7899 */ /* 0x000fe2000801160b */
[----:B------:R-:W-:-:S02]  /*1480*/  CS2R R24, SRZ ;  /* 0x0000000000187805 */ /* 0x000fc4000001ff00 */
[----:B------:R-:W-:Y:S02]  /*1490*/  CS2R R26, SRZ ;  /* 0x00000000001a7805 */ /* 0x000fe4000001ff00 */
[----:B------:R-:W-:Y:S01]  /*14a0*/  CS2R R28, SRZ ;  /* 0x00000000001c7805 */ /* 0x000fe2000001ff00 */
[----:B------:R-:W-:Y:S01]  /*14b0*/  ULOP3.LUT UR11, UR11, 0x3fff, URZ, 0xc0, !UPT ;  /* 0x00003fff0b0b7892 */ /* 0x000fe2000f8ec03f */
        /* <DEDUP_REMOVED lines=12> */
[----:B------:R-:W-:Y:S01]  /*1580*/  CS2R R54, SRZ ;  /* 0x0000000000367805 */ /* 0x000fe2000001ff00 */
[----:B------:R-:W-:Y:S06]  /*1590*/  @!P0 BRA `(.L_x_14) ;  /* 0x0000000800588947 */ /* 0x000fec0003800000 */
[----:B------:R-:W-:-:S13]  /*15a0*/  ISETP.NE.AND P1, PT, R142, 0x3, PT ;  /* 0x000000038e00780c */ /* 0x000fda0003f25270 */
[----:B------:R-:W-:Y:S05]  /*15b0*/  @!P1 BRA `(.L_x_15) ;  /* 0x0000000000049947 */ /* 0x000fea0003800000 */
[----:B------:R-:W-:Y:S01]  /*15c0*/  BPT.TRAP 0x1 ;  /* 0x000000040000795c */ /* 0x000fe20000300000 */
.L_x_15:
[----:B------:R-:W-:Y:S01]  /*15d0*/  ULEA UR6, UR5, UR10, 0x3 ;  /* 0x0000000a05067291 */ /* 0x000fe2000f8e183f */
[----:B------:R-:W-:-:S05]  /*15e0*/  IMAD.U32 R10, RZ, RZ, UR4 ;  /* 0x00000004ff0a7e24 */ /* 0x000fca000f8e00ff */
[----:B------:R-:W-:-:S04]  /*15f0*/  SHF.L.U32 R10, R10, 0x1f, RZ ;  /* 0x0000001f0a0a7819 */ /* 0x000fc800000006ff */
[----:B------:R0:W1:Y:S01]  /*1600*/  SYNCS.PHASECHK.TRANS64.TRYWAIT P0, [UR6], R10 ;  /* 0x0000000aff0075a7 */ /* 0x0000620008000146 */
[----:B------:R-:W-:Y:S05]  /*1610*/  @!P1 BRA `(.L_x_16) ;  /* 0x0000000000049947 */ /* 0x000fea0003800000 */
[----:B------:R-:W-:Y:S01]  /*1620*/  BPT.TRAP 0x1 ;  /* 0x000000040000795c */ /* 0x000fe20000300000 */
.L_x_16:
[----:B-1----:R-:W-:Y:S05]  /*1630*/  @P0 BRA `(.L_x_17) ;  /* 0x0000000000080947 */ /* 0x002fea0003800000 */
[----:B------:R-:W1:Y:S02]  /*1640*/  SYNCS.PHASECHK.TRANS64.TRYWAIT P0, [UR6], R10 ;  /* 0x0000000aff0075a7 */ /* 0x000e640008000146 */
[----:B-1----:R-:W-:Y:S05]  /*1650*/  @!P0 BRA `(.L_x_18) ;  /* 0x0000008000b08947 */ /* 0x002fea0003800000 */
.L_x_17:
[----:B------:R-:W-:Y:S01]  /*1660*/  UIADD3 UR6, UR10, 0x2c180, URZ ;  /* 0x0002c1800a067890 */ /* 0x000fe2000fffe03f */
[----:B------:R-:W-:Y:S01]  /*1670*/  WARPGROUP.ARRIVE ;  /* 0x00000000000079c5 */ /* 0x000fe20000000000 */
[----:B------:R-:W-:Y:S01]  /*1680*/  ULOP3.LUT UR8, UR11, 0x10000, URZ, 0xfc, !UPT ;  /* 0x000100000b087892 */ /* 0x000fe2000f8efc3f */
[----:B------:R-:W-:Y:S01]  /*1690*/  CS2R R18, SRZ ;  /* 0x0000000000127805 */ /* 0x000fe2000001ff00 */
[----:B------:R-:W-:Y:S01]  /*16a0*/  USHF.R.U32.HI UR6, URZ, 0x4, UR6 ;  /* 0x000000043f067899 */ /* 0x000fe20008011606 */
[----:B------:R-:W-:Y:S01]  /*16b0*/  CS2R R16, SRZ ;  /* 0x0000000000107805 */ /* 0x000fe2000001ff00 */
[----:B------:R-:W-:Y:S01]  /*16c0*/  ULEA UR8, UR5, UR8, 0xa ;  /* 0x0000000805087291 */ /* 0x000fe2000f8e503f */
[----:B------:R-:W-:Y:S01]  /*16d0*/  CS2R R20, SRZ ;  /* 0x0000000000147805 */ /* 0x000fe2000001ff00 */
[----:B------:R-:W-:Y:S01]  /*16e0*/  ULOP3.LUT UR6, UR6, 0x3fff, URZ, 0xc0, !UPT ;  /* 0x00003fff06067892 */ /* 0x000fe2000f8ec03f */
[----:B------:R-:W-:Y:S01]  /*16f0*/  CS2R R22, SRZ ;  /* 0x0000000000167805 */ /* 0x000fe2000001ff00 */
[----:B------:R-:W-:Y:S01]  /*1700*/  UMOV UR13, 0x80000020 ;  /* 0x80000020000d7882 */ /* 0x000fe20000000000 */
[----:B------:R-:W-:Y:S01]  /*1710*/  UMOV UR15, 0x80000020 ;  /* 0x80000020000f7882 */ /* 0x000fe20000000000 */
[----:B------:R-:W-:Y:S01]  /*1720*/  ULOP3.LUT UR6, UR6, 0x10000, URZ, 0xfc, !UPT ;  /* 0x0001000006067892 */ /* 0x000fe2000f8efc3f */
[----:B------:R-:W-:Y:S01]  /*1730*/  CS2R R88, SRZ ;  /* 0x0000000000587805 */ /* 0x000fe2000001ff00 */
[----:B------:R-:W-:Y:S01]  /*1740*/  UMOV UR12, UR8 ;  /* 0x00000008000c7c82 */ /* 0x000fe20008000000 */
[----:B------:R-:W-:Y:S01]  /*1750*/  CS2R R90, SRZ ;  /* 0x00000000005a7805 */ /* 0x000fe2000001ff00 */
[----:B------:R-:W-:Y:S01]  /*1760*/  ULEA UR7, UR5, UR6, 0x8 ;  /* 0x0000000605077291 */ /* 0x000fe2000f8e403f */
[----:B------:R-:W-:Y:S01]  /*1770*/  CS2R R92, SRZ ;  /* 0x00000000005c7805 */ /* 0x000fe2000001ff00 */
[----:B------:R-:W-:Y:S01]  /*1780*/  UIADD3 UR6, UR8, 0x200, URZ ;  /* 0x0000020008067890 */ /* 0x000fe2000fffe03f */
[----:B------:R-:W-:-:S02]  /*1790*/  CS2R R96, SRZ ;  /* 0x0000000000607805 */ /* 0x000fc4000001ff00 */
[----:B------:R-:W-:Y:S02]  /*17a0*/  CS2R R94, SRZ ;  /* 0x00000000005e7805 */ /* 0x000fe4000001ff00 */
[----:B------:R-:W-:Y:S02]  /*17b0*/  CS2R R98, SRZ ;  /* 0x0000000000627805 */ /* 0x000fe4000001ff00 */
[----:B------:R-:W-:Y:S01]  /*17c0*/  CS2R R100, SRZ ;  /* 0x0000000000647805 */ /* 0x000fe2000001ff00 */
[----:B------:R-:W-:Y:S01]  /*17d0*/  UMOV UR14, UR7 ;  /* 0x00000007000e7c82 */ /* 0x000fe20008000000 */
[----:B------:R-:W-:Y:S01]  /*17e0*/  CS2R R102, SRZ ;  /* 0x0000000000667805 */ /* 0x000fe2000001ff00 */
[----:B------:R-:W-:Y:S01]  /*17f0*/  QGMMA.64x64x32.F32.E5M2.E5M2 R56, gdesc[UR12], RZ, !UPT ;  /* 0x00e000000c3879f3 */ /* 0x000fe2000c7038ff */
[----:B------:R-:W-:Y:S01]  /*1800*/  UMOV UR12, UR6 ;  /* 0x00000006000c7c82 */ /* 0x000fe20008000000 */
[----:B------:R-:W-:Y:S01]  /*1810*/  UMOV UR13, 0x80000020 ;  /* 0x80000020000d7882 */ /* 0x000fe20000000000 */
[----:B------:R-:W-:Y:S01]  /*1820*/  UMOV UR6, 0x2 ;  /* 0x0000000200067882 */ /* 0x000fe20000000000 */
[----:B------:R-:W-:Y:S01]  /*1830*/  QGMMA.64x64x32.F32.E5M2.E5M2 R24, gdesc[UR12], RZ, !UPT ;  /* 0x00e000000c1879f3 */ /* 0x000fe2000c7038ff */
[----:B------:R-:W-:Y:S01]  /*1840*/  UIADD3 UR14, UR7, 0x2, URZ ;  /* 0x00000002070e7890 */ /* 0x000fe2000fffe03f */
[----:B------:R-:W-:Y:S01]  /*1850*/  CS2R R104, SRZ ;  /* 0x0000000000687805 */ /* 0x000fe2000001ff00 */
[----:B------:R-:W-:Y:S01]  /*1860*/  UIADD3 UR12, UR8, 0x2, URZ ;  /* 0x00000002080c7890 */ /* 0x000fe2000fffe03f */
[----:B------:R-:W-:Y:S01]  /*1870*/  CS2R R108, SRZ ;  /* 0x00000000006c7805 */ /* 0x000fe2000001ff00 */
[----:B------:R-:W-:Y:S01]  /*1880*/  ULDC UR7, c[0x0][0x50c] ;  /* 0x0001430000077ab9 */ /* 0x000fe20000000800 */
[----:B------:R-:W-:Y:S01]  /*1890*/  UIADD3 UR8, UR8, 0x202, URZ ;  /* 0x0000020208087890 */ /* 0x000fe2000fffe03f */
[----:B------:R-:W-:Y:S01]  /*18a0*/  CS2R R106, SRZ ;  /* 0x00000000006a7805 */ /* 0x000fe2000001ff00 */
[----:B------:R-:W-:Y:S01]  /*18b0*/  UISETP.NE.AND UP0, UPT, UR7, 0x2, UPT ;  /* 0x000000020700788c */ /* 0x000fe2000bf05270 */
[----:B------:R-:W-:Y:S01]  /*18c0*/  CS2R R110, SRZ ;  /* 0x00000000006e7805 */ /* 0x000fe2000001ff00 */
[----:B------:R-:W-:Y:S01]  /*18d0*/  UMOV UR13, 0x80000020 ;  /* 0x80000020000d7882 */ /* 0x000fe20000000000 */
[----:B------:R-:W-:Y:S01]  /*18e0*/  UMOV UR15, 0x80000020 ;  /* 0x80000020000f7882 */ /* 0x000fe20000000000 */
[----:B------:R-:W-:Y:S01]  /*18f0*/  USEL UR7, URZ, 0x1, UP0 ;  /* 0x000000013f077887 */ /* 0x000fe20008000000 */
[----:B------:R-:W-:-:S02]  /*1900*/  CS2R R112, SRZ ;  /* 0x0000000000707805 */ /* 0x000fc4000001ff00 */
[----:B------:R-:W-:Y:S02]  /*1910*/  CS2R R114, SRZ ;  /* 0x0000000000727805 */ /* 0x000fe4000001ff00 */
[----:B------:R-:W-:Y:S02]  /*1920*/  CS2R R116, SRZ ;  /* 0x0000000000747805 */ /* 0x000fe4000001ff00 */
[----:B------:R-:W-:Y:S02]  /*1930*/  CS2R R118, SRZ ;  /* 0x0000000000767805 */ /* 0x000fe4000001ff00 */
[----:B------:R-:W-:Y:S02]  /*1940*/  CS2R R120, SRZ ;  /* 0x0000000000787805 */ /* 0x000fe4000001ff00 */
[----:B------:R-:W-:Y:S02]  /*1950*/  ISETP.NE.AND P0, PT, RZ, UR7, PT ;  /* 0x00000007ff007c0c */ /* 0x000fe4000bf05270 */
        /* <DEDUP_REMOVED lines=10> */
[----:B------:R-:W-:Y:S02]  /*1a00*/  IMAD.MOV.U32 R143, RZ, RZ, RZ ;  /* 0x000000ffff8f7224 */ /* 0x000fe400078e00ff */
[----:B------:R-:W-:Y:S01]  /*1a10*/  IMAD.MOV.U32 R145, RZ, RZ, RZ ;  /* 0x000000ffff917224 */ /* 0x000fe200078e00ff */
[----:B------:R-:W-:Y:S01]  /*1a20*/  QGMMA.64x64x32.F32.E5M2.E5M2 R56, gdesc[UR12], R56 ;  /* 0x00e000000c3879f3 */ /* 0x000fe20008703838 */
[----:B------:R-:W-:Y:S01]  /*1a30*/  UMOV UR12, UR8 ;  /* 0x00000008000c7c82 */ /* 0x000fe20008000000 */
[----:B------:R-:W-:-:S02]  /*1a40*/  UMOV UR13, 0x80000020 ;  /* 0x80000020000d7882 */ /* 0x000fc40000000000 */
[----:B------:R-:W-:Y:S01]  /*1a50*/  QGMMA.64x64x32.F32.E5M2.E5M2 R24, gdesc[UR12], R24, gsb0 ;  /* 0x00e000000c1879f3 */ /* 0x000fe20008003818 */
[----:B------:R-:W-:Y:S05]  /*1a60*/  @!P0 BRA `(.L_x_19) ;  /* 0x0000000400088947 */ /* 0x000fea0003800000 */
[----:B------:R-:W-:Y:S02]  /*1a70*/  WARPGROUP.DEPBAR.LE gsb0, 0x0 ;  /* 0x00008000000079c5 */ /* 0x000fe40000010000 */
[----:B------:R-:W-:-:S01]  /*1a80*/  FADD R145, RZ, R56 ;  /* 0x00000038ff917221 */ /* 0x000fc20000000000 */
[----:B------:R-:W-:Y:S01]  /*1a90*/  FADD R140, RZ, R57 ;  /* 0x00000039ff8c7221 */ /* 0x000fe20000000000 */
        /* <DEDUP_REMOVED lines=62> */
[----:B------:R-:W-:-:S06]  /*1e80*/  UMOV UR6, URZ ;  /* 0x0000003f00067c82 */ /* 0x000fcc0008000000 */
.L_x_19:
[----:B------:R-:W-:-:S04]  /*1e90*/  UIADD3 UR18, UR5, 0x1, URZ ;  /* 0x0000000105127890 */ /* 0x000fc8000fffe03f */
[----:B------:R-:W-:-:S04]  /*1ea0*/  UISETP.NE.AND UP0, UPT, UR18, 0xb, UPT ;  /* 0x0000000b1200788c */ /* 0x000fc8000bf05270 */
[----:B------:R-:W-:Y:S02]  /*1eb0*/  USEL UR8, URZ, 0x1, UP0 ;  /* 0x000000013f087887 */ /* 0x000fe40008000000 */
[----:B------:R-:W-:Y:S02]  /*1ec0*/  USEL UR18, UR18, URZ, UP0 ;  /* 0x0000003f12127287 */ /* 0x000fe40008000000 */
[----:B------:R-:W-:-:S06]  /*1ed0*/  ULOP3.LUT UR8, UR4, UR8, URZ, 0x3c, !UPT ;  /* 0x0000000804087292 */ /* 0x000fcc000f8e3c3f */
[----:B------:R-:W-:Y:S01]  /*1ee0*/  IMAD.U32 R13, RZ, RZ, UR8 ;  /* 0x00000008ff0d7e24 */ /* 0x000fe2000f8e00ff */
[----:B------:R-:W-:-:S06]  /*1ef0*/  UMOV UR8, 0x1 ;  /* 0x0000000100087882 */ /* 0x000fcc0000000000 */
.L_x_14:
[----:B------:R-:W-:-:S04]  /*1f00*/  UISETP.LT.AND UP0, UPT, UR9, 0x1, UPT ;  /* 0x000000010900788c */ /* 0x000fc8000bf01270 */
[----:B------:R-:W-:-:S04]  /*1f10*/  USEL UR12, UR9, 0x1, UP0 ;  /* 0x00000001090c7887 */ /* 0x000fc80008000000 */
[----:B------:R-:W-:-:S04]  /*1f20*/  UIADD3 UR12, UR9, -UR12, URZ ;  /* 0x8000000c090c7290 */ /* 0x000fc8000fffe03f */
[----:B------:R-:W-:-:S06]  /*1f30*/  UISETP.GE.AND UP0, UPT, UR12, 0x1, UPT ;  /* 0x000000010c00788c */ /* 0x000fcc000bf06270 */
[----:B------:R-:W-:-:S13]  /*1f40*/  PLOP3.LUT P0, PT, PT, PT, UP0, 0x80, 0x0 ;  /* 0x000000000000781c */ /* 0x000fda0003f0f008 */
[----:B------:R-:W-:Y:S05]  /*1f50*/  @!P0 BRA `(.L_x_20) ;  /* 0x00000008002c8947 */ /* 0x000fea0003800000 */
[----:B01----:R-:W-:Y:S01]  /*1f60*/  IMAD.U32 R10, RZ, RZ, UR12 ;  /* 0x0000000cff0a7e24 */ /* 0x003fe2000f8e00ff */
[----:B------:R-:W-:Y:S01]  /*1f70*/  UMOV UR19, UR5 ;  /* 0x0000000500137c82 */ /* 0x000fe20008000000 */
[----:B------:R-:W-:-:S05]  /*1f80*/  ULDC UR21, c[0x0][0x50c] ;  /* 0x0001430000157ab9 */ /* 0x000fca0000000800 */
.L_x_28:
[----:B------:R-:W-:-:S13]  /*1f90*/  ISETP.NE.AND P1, PT, R142, 0x3, PT ;  /* 0x000000038e00780c */ /* 0x000fda0003f25270 */
[----:B01----:R-:W-:Y:S05]  /*1fa0*/  @!P1 BRA `(.L_x_21) ;  /* 0x0000000000049947 */ /* 0x003fea0003800000 */
[----:B------:R-:W-:Y:S01]  /*1fb0*/  BPT.TRAP 0x1 ;  /* 0x000000040000795c */ /* 0x000fe20000300000 */
.L_x_21:
[----:B------:R-:W0:Y:S01]  /*1fc0*/  S2UR UR12, SR_CgaCtaId ;  /* 0x00000000000c79c3 */ /* 0x000e220000008800 */
[----:B------:R-:W-:Y:S01]  /*1fd0*/  UMOV UR10, 0x400 ;  /* 0x00000400000a7882 */ /* 0x000fe20000000000 */
[----:B------:R-:W-:Y:S01]  /*1fe0*/  SHF.L.U32 R11, R13, 0x1f, RZ ;  /* 0x0000001f0d0b7819 */ /* 0x000fe200000006ff */
[----:B0-----:R-:W-:-:S04]  /*1ff0*/  ULEA UR10, UR12, UR10, 0x18 ;  /* 0x0000000a0c0a7291 */ /* 0x001fc8000f8ec03f */
[----:B------:R-:W-:-:S09]  /*2000*/  ULEA UR12, UR18, UR10, 0x3 ;  /* 0x0000000a120c7291 */ /* 0x000fd2000f8e183f */
[----:B------:R0:W1:Y:S01]  /*2010*/  SYNCS.PHASECHK.TRANS64.TRYWAIT P0, [UR12], R11 ;  /* 0x0000000bff0075a7 */ /* 0x000062000800014c */
[----:B------:R-:W-:Y:S05]  /*2020*/  @!P1 BRA `(.L_x_22) ;  /* 0x0000000000049947 */ /* 0x000fea0003800000 */
[----:B------:R-:W-:Y:S01]  /*2030*/  BPT.TRAP 0x1 ;  /* 0x000000040000795c */ /* 0x000fe20000300000 */
.L_x_22:
[----:B-1----:R-:W-:Y:S05]  /*2040*/  @P0 BRA `(.L_x_23) ;  /* 0x0000000000080947 */ /* 0x002fea0003800000 */
[----:B------:R-:W1:Y:S02]  /*2050*/  SYNCS.PHASECHK.TRANS64.TRYWAIT P0, [UR12], R11 ;  /* 0x0000000bff0075a7 */ /* 0x000e64000800014c */
[----:B-1----:R-:W-:Y:S05]  /*2060*/  @!P0 BRA `(.L_x_24) ;  /* 0x0000007800448947 */ /* 0x002fea0003800000 */
.L_x_23:
[----:B------:R-:W-:Y:S01]  /*2070*/  UIADD3 UR12, UR10, 0x2c180, URZ ;  /* 0x0002c1800a0c7890 */ /* 0x000fe2000fffe03f */
[----:B------:R-:W-:Y:S01]  /*2080*/  WARPGROUP.ARRIVE ;  /* 0x00000000000079c5 */ /* 0x000fe20000000000 */
[----:B------:R-:W-:Y:S02]  /*2090*/  UISETP.NE.AND UP0, UPT, UR7, URZ, UPT ;  /* 0x0000003f0700728c */ /* 0x000fe4000bf05270 */
[----:B------:R-:W-:Y:S02]  /*20a0*/  USHF.R.U32.HI UR12, URZ, 0x4, UR12 ;  /* 0x000000043f0c7899 */ /* 0x000fe4000801160c */
[----:B------:R-:W-:Y:S02]  /*20b0*/  USEL UR8, UR8, URZ, !UP0 ;  /* 0x0000003f08087287 */ /* 0x000fe4000c000000 */
[----:B------:R-:W-:Y:S02]  /*20c0*/  ULOP3.LUT UR12, UR12, 0x3fff, URZ, 0xc0, !UPT ;  /* 0x00003fff0c0c7892 */ /* 0x000fe4000f8ec03f */
[----:B------:R-:W-:-:S02]  /*20d0*/  ULOP3.LUT UR7, UR11, 0x10000, URZ, 0xfc, !UPT ;  /* 0x000100000b077892 */ /* 0x000fc4000f8efc3f */
[----:B------:R-:W-:Y:S02]  /*20e0*/  ULOP3.LUT UR12, UR12, 0x10000, URZ, 0xfc, !UPT ;  /* 0x000100000c0c7892 */ /* 0x000fe4000f8efc3f */
[----:B------:R-:W-:Y:S02]  /*20f0*/  UISETP.NE.U32.AND UP0, UPT, UR8, URZ, UPT ;  /* 0x0000003f0800728c */ /* 0x000fe4000bf05070 */
[----:B------:R-:W-:Y:S02]  /*2100*/  ULEA UR8, UR18, UR7, 0xa ;  /* 0x0000000712087291 */ /* 0x000fe4000f8e503f */
[----:B------:R-:W-:Y:S02]  /*2110*/  ULEA UR7, UR18, UR12, 0x8 ;  /* 0x0000000c12077291 */ /* 0x000fe4000f8e403f */
[----:B------:R-:W-:Y:S01]  /*2120*/  UIADD3 UR20, UR8, 0x200, URZ ;  /* 0x0000020008147890 */ /* 0x000fe2000fffe03f */
[----:B------:R-:W-:Y:S02]  /*2130*/  UMOV UR13, 0x80000020 ;  /* 0x80000020000d7882 */ /* 0x000fe40000000000 */
[----:B------:R-:W-:Y:S01]  /*2140*/  UMOV UR12, UR8 ;  /* 0x00000008000c7c82 */ /* 0x000fe20008000000 */
[----:B------:R-:W-:Y:S01]  /*2150*/  UMOV UR15, 0x80000020 ;  /* 0x80000020000f7882 */ /* 0x000fe20000000000 */
[----:B------:R-:W-:Y:S01]  /*2160*/  UMOV UR14, UR7 ;  /* 0x00000007000e7c82 */ /* 0x000fe20008000000 */
[----:B------:R-:W-:Y:S01]  /*2170*/  UIADD3 UR6, UR6, 0x2, URZ ;  /* 0x0000000206067890 */ /* 0x000fe2000fffe03f */
[----:B------:R-:W-:Y:S01]  /*2180*/  QGMMA.64x64x32.F32.E5M2.E5M2 R56, gdesc[UR12], R56, UP0 ;  /* 0x00e000000c3879f3 */ /* 0x000fe2000bf03838 */
[----:B------:R-:W-:Y:S01]  /*2190*/  UMOV UR12, UR20 ;  /* 0x00000014000c7c82 */ /* 0x000fe20008000000 */
[----:B------:R-:W-:-:S02]  /*21a0*/  UMOV UR13, 0x80000020 ;  /* 0x80000020000d7882 */ /* 0x000fc40000000000 */
[----:B------:R-:W-:Y:S01]  /*21b0*/  QGMMA.64x64x32.F32.E5M2.E5M2 R24, gdesc[UR12], R24, UP0 ;  /* 0x00e000000c1879f3 */ /* 0x000fe2000bf03818 */
[----:B------:R-:W-:Y:S02]  /*21c0*/  UIADD3 UR12, UR8, 0x2, URZ ;  /* 0x00000002080c7890 */ /* 0x000fe4000fffe03f */
[----:B------:R-:W-:Y:S02]  /*21d0*/  UIADD3 UR14, UR7, 0x2, URZ ;  /* 0x00000002070e7890 */ /* 0x000fe4000fffe03f */
[----:B------:R-:W-:Y:S01]  /*21e0*/  UIADD3 UR8, UR8, 0x202, URZ ;  /* 0x0000020208087890 */ /* 0x000fe2000fffe03f */
[----:B------:R-:W-:Y:S01]  /*21f0*/  UMOV UR13, 0x80000020 ;  /* 0x80000020000d7882 */ /* 0x000fe20000000000 */
[----:B------:R-:W-:Y:S01]  /*2200*/  UMOV UR15, 0x80000020 ;  /* 0x80000020000f7882 */ /* 0x000fe20000000000 */
[----:B------:R-:W-:-:S04]  /*2210*/  UISETP.NE.AND UP0, UPT, UR6, UR21, UPT ;  /* 0x000000150600728c */ /* 0x000fc8000bf05270 */
[----:B------:R-:W-:-:S06]  /*2220*/  USEL UR7, URZ, 0x1, UP0 ;  /* 0x000000013f077887 */ /* 0x000fcc0008000000 */
[----:B------:R-:W-:Y:S01]  /*2230*/  ISETP.NE.AND P0, PT, RZ, UR7, PT ;  /* 0x00000007ff007c0c */ /* 0x000fe2000bf05270 */
[----:B------:R-:W-:Y:S01]  /*2240*/  QGMMA.64x64x32.F32.E5M2.E5M2 R56, gdesc[UR12], R56 ;  /* 0x00e000000c3879f3 */ /* 0x000fe20008703838 */
[----:B------:R-:W-:Y:S01]  /*2250*/  UMOV UR12, UR8 ;  /* 0x00000008000c7c82 */ /* 0x000fe20008000000 */
[----:B------:R-:W-:Y:S02]  /*2260*/  UMOV UR13, 0x80000020 ;  /* 0x80000020000d7882 */ /* 0x000fe40000000000 */
[----:B------:R-:W-:Y:S03]  /*2270*/  QGMMA.64x64x32.F32.E5M2.E5M2 R24, gdesc[UR12], R24, gsb0 ;  /* 0x00e000000c1879f3 */ /* 0x000fe60008003818 */
[----:B------:R-:W-:-:S05]  /*2280*/  WARPGROUP.DEPBAR.LE gsb0, 0x1 ;  /* 0x00008000000079c5 */ /* 0x000fca0000010100 */
[----:B------:R-:W-:Y:S05]  /*2290*/  @!P0 BRA `(.L_x_25) ;  /* 0x0000000400088947 */ /* 0x000fea0003800000 */
[----:B------:R-:W-:Y:S02]  /*22a0*/  WARPGROUP.DEPBAR.LE gsb0, 0x0 ;  /* 0x00008000000079c5 */ /* 0x000fe40000010000 */
[----:B------:R-:W-:-:S01]  /*22b0*/  FADD R145, R56, R145 ;  /* 0x0000009138917221 */ /* 0x000fc20000000000 */
[----:B------:R-:W-:Y:S01]  /*22c0*/  FADD R140, R57, R140 ;  /* 0x0000008c398c7221 */ /* 0x000fe20000000000 */
        /* <DEDUP_REMOVED lines=62> */
[----:B------:R-:W-:-:S06]  /*26b0*/  UMOV UR6, URZ ;  /* 0x0000003f00067c82 */ /* 0x000fcc0008000000 */
.L_x_25:
[----:B------:R-:W-:Y:S05]  /*26c0*/  @!P1 BRA `(.L_x_26) ;  /* 0x0000000000049947 */ /* 0x000fea0003800000 */
[----:B------:R-:W-:Y:S01]  /*26d0*/  BPT.TRAP 0x1 ;  /* 0x000000040000795c */ /* 0x000fe20000300000 */
.L_x_26:
[----:B------:R-:W-:Y:S01]  /*26e0*/  ULEA UR8, UR19, UR10, 0x3 ;  /* 0x0000000a13087291 */ /* 0x000fe2000f8e183f */
[----:B------:R-:W-:-:S03]  /*26f0*/  ISETP.GT.U32.AND P0, PT, R4, 0x1, PT ;  /* 0x000000010400780c */ /* 0x000fc60003f04070 */
[----:B------:R-:W-:-:S04]  /*2700*/  UIADD3 UR8, UR8, 0x58, URZ ;  /* 0x0000005808087890 */ /* 0x000fc8000fffe03f */
[----:B------:R-:W-:-:S09]  /*2710*/  UPRMT UR8, URZ, 0x654, UR8 ;  /* 0x000006543f087896 */ /* 0x000fd20008000008 */
[----:B------:R-:W-:Y:S01]  /*2720*/  SYNCS.ARRIVE.TRANS64.RED.A1T0 RZ, [UR8], RZ ;  /* 0x000000ffffff79a7 */ /* 0x000fe20008100408 */
[----:B------:R-:W-:Y:S05]  /*2730*/  @P0 BRA `(.L_x_27) ;  /* 0x0000000000040947 */ /* 0x000fea0003800000 */
[----:B------:R-:W-:Y:S01]  /*2740*/  BPT.TRAP 0x1 ;  /* 0x000000040000795c */ /* 0x000fe20000300000 */
.L_x_27:
[----:B------:R-:W-:Y:S01]  /*2750*/  UIADD3 UR18, UR18, 0x1, URZ ;  /* 0x0000000112127890 */ /* 0x000fe2000fffe03f */
[C---:B------:R-:W-:Y:S01]  /*2760*/  ISETP.GT.AND P0, PT, R10.reuse, 0x1, PT ;  /* 0x000000010a00780c */ /* 0x040fe20003f04270 */
[----:B------:R-:W-:Y:S01]  /*2770*/  UIADD3 UR19, UR19, 0x1, URZ ;  /* 0x0000000113137890 */ /* 0x000fe2000fffe03f */
[----:B------:R-:W-:Y:S01]  /*2780*/  VIADD R10, R10, 0xffffffff ;  /* 0xffffffff0a0a7836 */ /* 0x000fe20000000000 */
[----:B------:R-:W-:Y:S02]  /*2790*/  UISETP.NE.AND UP0, UPT, UR18, 0xb, UPT ;  /* 0x0000000b1200788c */ /* 0x000fe4000bf05270 */
[----:B------:R-:W-:Y:S02]  /*27a0*/  UISETP.NE.AND UP1, UPT, UR19, 0xb, UPT ;  /* 0x0000000b1300788c */ /* 0x000fe4000bf25270 */
[----:B------:R-:W-:Y:S02]  /*27b0*/  USEL UR8, URZ, 0x1, UP0 ;  /* 0x000000013f087887 */ /* 0x000fe40008000000 */
[----:B------:R-:W-:-:S02]  /*27c0*/  USEL UR18, UR18, URZ, UP0 ;  /* 0x0000003f12127287 */ /* 0x000fc40008000000 */
[----:B------:R-:W-:Y:S02]  /*27d0*/  USEL UR19, UR19, URZ, UP1 ;  /* 0x0000003f13137287 */ /* 0x000fe40008800000 */
[----:B------:R-:W-:Y:S01]  /*27e0*/  LOP3.LUT R13, R13, UR8, RZ, 0x3c, !PT ;  /* 0x000000080d0d7c12 */ /* 0x000fe2000f8e3cff */
[----:B------:R-:W-:Y:S01]  /*27f0*/  UMOV UR8, 0x1 ;  /* 0x0000000100087882 */ /* 0x000fe20000000000 */
[----:B------:R-:W-:Y:S08]  /*2800*/  @P0 BRA `(.L_x_28) ;  /* 0xfffffff400e00947 */ /* 0x000ff0000383ffff */
.L_x_20:
[----:B------:R-:W-:Y:S01]  /*2810*/  UISETP.NE.AND UP0, UPT, UR6, URZ, UPT ;  /* 0x0000003f0600728c */ /* 0x000fe2000bf05270 */
[----:B01----:R-:W0:Y:S03]  /*2820*/  LDC R10, c[0x0][0x28c] ;  /* 0x0000a300ff0a7b82 */ /* 0x003e260000000800 */
[----:B------:R-:W-:-:S06]  /*2830*/  USEL UR6, URZ, 0x1, !UP0 ;  /* 0x000000013f067887 */ /* 0x000fcc000c000000 */
[----:B------:R-:W-:Y:S02]  /*2840*/  ISETP.NE.AND P0, PT, RZ, UR6, PT ;  /* 0x00000006ff007c0c */ /* 0x000fe4000bf05270 */
[----:B0-----:R-:W-:-:S11]  /*2850*/  ISETP.GE.AND P1, PT, R10, 0x1, PT ;  /* 0x000000010a00780c */ /* 0x001fd60003f26270 */
[----:B------:R-:W-:Y:S05]  /*2860*/  @!P0 BRA `(.L_x_29) ;  /* 0x0000000400048947 */ /* 0x000fea0003800000 */
[----:B------:R-:W-:Y:S02]  /*2870*/  WARPGROUP.DEPBAR.LE gsb0, 0x0 ;  /* 0x00008000000079c5 */ /* 0x000fe40000010000 */
[----:B------:R-:W-:Y:S01]  /*2880*/  FADD R145, R56, R145 ;  /* 0x0000009138917221 */ /* 0x000fe20000000000 */
        /* <DEDUP_REMOVED lines=62> */
[----:B------:R-:W-:-:S07]  /*2c70*/  FADD R18, R18, R55 ;  /* 0x0000003712127221 */ /* 0x000fce0000000000 */
.L_x_29:
[----:B------:R-:W-:Y:S02]  /*2c80*/  WARPGROUP.DEPBAR.LE gsb0, 0x0 ;  /* 0x00008000000079c5 */ /* 0x000fe40000010000 */
[----:B------:R-:W-:Y:S05]  /*2c90*/  @!P1 BRA `(.L_x_30) ;  /* 0x0000000000409947 */ /* 0x000fea0003800000 */
[----:B------:R-:W-:-:S13]  /*2ca0*/  ISETP.NE.AND P0, PT, R142, 0x3, PT ;  /* 0x000000038e00780c */ /* 0x000fda0003f05270 */
[----:B------:R-:W-:Y:S05]  /*2cb0*/  @!P0 BRA `(.L_x_31) ;  /* 0x0000000000048947 */ /* 0x000fea0003800000 */
[----:B------:R-:W-:Y:S01]  /*2cc0*/  BPT.TRAP 0x1 ;  /* 0x000000040000795c */ /* 0x000fe20000300000 */
.L_x_31:
[----:B------:R-:W-:Y:S01]  /*2cd0*/  UISETP.LT.AND UP0, UPT, UR9, 0x1, UPT ;  /* 0x000000010900788c */ /* 0x000fe2000bf01270 */
[----:B------:R-:W-:-:S03]  /*2ce0*/  ISETP.GT.U32.AND P0, PT, R4, 0x1, PT ;  /* 0x000000010400780c */ /* 0x000fc60003f04070 */
[----:B------:R-:W-:-:S04]  /*2cf0*/  USEL UR8, UR9, 0x1, UP0 ;  /* 0x0000000109087887 */ /* 0x000fc80008000000 */
[----:B------:R-:W-:-:S04]  /*2d00*/  UIADD3 UR8, UR5, UR9, -UR8 ;  /* 0x0000000905087290 */ /* 0x000fc8000fffe808 */
[----:B------:R-:W-:-:S04]  /*2d10*/  UIMAD.WIDE.U32 UR6, UR8, -0x45d1745d, URZ ;  /* 0xba2e8ba3080678a5 */ /* 0x000fc8000f8e003f */
[----:B------:R-:W-:-:S04]  /*2d20*/  USHF.R.U32.HI UR6, URZ, 0x3, UR7 ;  /* 0x000000033f067899 */ /* 0x000fc80008011607 */
[----:B------:R-:W-:-:S04]  /*2d30*/  UIMAD UR8, UR6, -0xb, UR8 ;  /* 0xfffffff5060878a4 */ /* 0x000fc8000f8e0208 */
[----:B------:R-:W-:-:S04]  /*2d40*/  ULEA UR8, UR8, UR10, 0x3 ;  /* 0x0000000a08087291 */ /* 0x000fc8000f8e183f */
[----:B------:R-:W-:-:S04]  /*2d50*/  UIADD3 UR8, UR8, 0x58, URZ ;  /* 0x0000005808087890 */ /* 0x000fc8000fffe03f */
[----:B------:R-:W-:-:S09]  /*2d60*/  UPRMT UR8, URZ, 0x654, UR8 ;  /* 0x000006543f087896 */ /* 0x000fd20008000008 */
[----:B------:R-:W-:Y:S01]  /*2d70*/  SYNCS.ARRIVE.TRANS64.RED.A1T0 RZ, [UR8], RZ ;  /* 0x000000ffffff79a7 */ /* 0x000fe20008100408 */
[----:B------:R-:W-:Y:S05]  /*2d80*/  @P0 BRA `(.L_x_30) ;  /* 0x0000000000040947 */ /* 0x000fea0003800000 */
[----:B------:R-:W-:Y:S01]  /*2d90*/  BPT.TRAP 0x1 ;  /* 0x000000040000795c */ /* 0x000fe20000300000 */
.L_x_30:
[----:B------:R-:W0:Y:S01]  /*2da0*/  LDC R14, c[0x0][0x288] ;  /* 0x0000a200ff0e7b82 */ /* 0x000e220000000800 */
[----:B------:R-:W-:Y:S01]  /*2db0*/  IMAD.SHL.U32 R33, R7, 0x40, RZ ;  /* 0x0000004007217824 */ /* 0x000fe200078e00ff */
[--C-:B------:R-:W-:Y:S01]  /*2dc0*/  SHF.R.U32.HI R10, RZ, 0x2, R0.reuse ;  /* 0x00000002ff0a7819 */ /* 0x100fe20000011600 */
[----:B------:R-:W-:Y:S01]  /*2dd0*/  UIADD3 UR5, UR9, UR5, URZ ;  /* 0x0000000509057290 */ /* 0x000fe2000fffe03f */
[----:B------:R-:W-:Y:S01]  /*2de0*/  LOP3.LUT R12, R0, 0x60, RZ, 0xc0, !PT ;  /* 0x00000060000c7812 */ /* 0x000fe200078ec0ff */
[----:B------:R-:W-:Y:S01]  /*2df0*/  IMAD.SHL.U32 R34, R6, 0x100, RZ ;  /* 0x0000010006227824 */ /* 0x000fe200078e00ff */
[----:B------:R-:W-:Y:S01]  /*2e00*/  SHF.R.U32.HI R13, RZ, 0x7, R0 ;  /* 0x00000007ff0d7819 */ /* 0x000fe20000011600 */
[----:B------:R-:W-:Y:S01]  /*2e10*/  UISETP.GT.U32.AND UP0, UPT, UR5, 0xa, UPT ;  /* 0x0000000a0500788c */ /* 0x000fe2000bf04070 */
[----:B------:R-:W-:Y:S01]  /*2e20*/  LOP3.LUT R11, R10, 0x7, RZ, 0xc0, !PT ;  /* 0x000000070a0b7812 */ /* 0x000fe200078ec0ff */
[C---:B------:R-:W-:Y:S01]  /*2e30*/  IMAD.SHL.U32 R26, R0.reuse, 0x2, RZ ;  /* 0x00000002001a7824 */ /* 0x040fe200078e00ff */
[----:B------:R-:W-:Y:S01]  /*2e40*/  SHF.R.U32.HI R12, RZ, 0x1, R12 ;  /* 0x00000001ff0c7819 */ /* 0x000fe2000001160c */
[----:B------:R-:W-:Y:S01]  /*2e50*/  ULDC UR12, c[0x0][0x284] ;  /* 0x0000a100000c7ab9 */ /* 0x000fe20000000800 */
[----:B------:R-:W-:Y:S01]  /*2e60*/  LOP3.LUT R10, R13, 0x1, RZ, 0xc0, !PT ;  /* 0x000000010d0a7812 */ /* 0x000fe200078ec0ff */
[----:B------:R-:W-:Y:S01]  /*2e70*/  UISETP.LT.U32.AND UP0, UPT, UR9, 0xb, UP0 ;  /* 0x0000000b0900788c */ /* 0x000fe20008701070 */
[----:B------:R-:W-:Y:S01]  /*2e80*/  IADD3 R15, RZ, -R12, -R11 ;  /* 0x8000000cff0f7210 */ /* 0x000fe20007ffe80b */
[----:B------:R-:W-:Y:S01]  /*2e90*/  UISETP.GE.U32.AND UP1, UPT, UR9, 0xb, UPT ;  /* 0x0000000b0900788c */ /* 0x000fe2000bf26070 */
[----:B------:R-:W-:Y:S01]  /*2ea0*/  LOP3.LUT R13, R0, 0x3, RZ, 0xc0, !PT ;  /* 0x00000003000d7812 */ /* 0x000fe200078ec0ff */
[C---:B------:R-:W-:Y:S01]  /*2eb0*/  IMAD.SHL.U32 R24, R10.reuse, 0x40, RZ ;  /* 0x000000400a187824 */ /* 0x040fe200078e00ff */
[----:B------:R-:W-:Y:S01]  /*2ec0*/  SHF.R.S32.HI R29, RZ, 0x1f, R5 ;  /* 0x0000001fff1d7819 */ /* 0x000fe20000011405 */
[----:B------:R-:W-:Y:S01]  /*2ed0*/  UIMAD.WIDE.U32 UR6, UR5, -0x45d1745d, URZ ;  /* 0xba2e8ba3050678a5 */ /* 0x000fe2000f8e003f */
[C---:B------:R-:W-:Y:S01]  /*2ee0*/  LOP3.LUT R26, R33.reuse, 0x6, R26, 0xf8, !PT ;  /* 0x00000006211a7812 */ /* 0x040fe200078ef81a */
[----:B------:R-:W-:Y:S01]  /*2ef0*/  USEL UR8, URZ, 0x1, !UP0 ;  /* 0x000000013f087887 */ /* 0x000fe2000c000000 */
[----:B------:R-:W-:Y:S01]  /*2f00*/  IMAD R15, R10, -0x40, R15 ;  /* 0xffffffc00a0f7824 */ /* 0x000fe200078e020f */
[----:B------:R-:W-:Y:S01]  /*2f10*/  ULDC.64 UR10, c[0x0][0x5d0] ;  /* 0x00017400000a7ab9 */ /* 0x000fe20000000a00 */
[----:B0-----:R-:W-:Y:S01]  /*2f20*/  ISETP.GE.AND P0, PT, R33, R14, PT ;  /* 0x0000000e2100720c */ /* 0x001fe20003f06270 */
[----:B------:R-:W-:Y:S01]  /*2f30*/  IMAD R10, R13, -0x2, R14 ;  /* 0xfffffffe0d0a7824 */ /* 0x000fe200078e020e */
[----:B------:R-:W-:Y:S01]  /*2f40*/  SHF.R.S32.HI R27, RZ, 0x1f, R26 ;  /* 0x0000001fff1b7819 */ /* 0x000fe2000001141a */
[----:B------:R-:W-:Y:S01]  /*2f50*/  IMAD R14, R29, UR10, RZ ;  /* 0x0000000a1d0e7c24 */ /* 0x000fe2000f8e02ff */
[----:B------:R-:W-:Y:S01]  /*2f60*/  ISETP.GE.OR P0, PT, R34, UR12, P0 ;  /* 0x0000000c22007c0c */ /* 0x000fe20008706670 */
[----:B------:R-:W-:Y:S01]  /*2f70*/  USHF.R.U32.HI UR6, URZ, 0x3, UR7 ;  /* 0x000000033f067899 */ /* 0x000fe20008011607 */
[----:B------:R-:W-:Y:S01]  /*2f80*/  LOP3.LUT R35, R24, 0x40, R11, 0xe2, !PT ;  /* 0x0000004018237812 */ /* 0x000fe200078ee20b */
[----:B------:R-:W-:Y:S01]  /*2f90*/  ULOP3.LUT UR4, UR4, UR8, URZ, 0x3c, !UPT ;  /* 0x0000000804047292 */ /* 0x000fe2000f8e3c3f */
[----:B------:R-:W-:Y:S01]  /*2fa0*/  IMAD.WIDE R24, R6, 0x100, RZ ;  /* 0x0000010006187825 */ /* 0x000fe200078e02ff */
[----:B------:R-:W-:Y:S01]  /*2fb0*/  UIMAD UR5, UR6, -0xb, UR5 ;  /* 0xfffffff5060578a4 */ /* 0x000fe2000f8e0205 */
[----:B------:R-:W-:Y:S01]  /*2fc0*/  IADD3 R34, -R34, UR12, R15 ;  /* 0x0000000c22227c10 */ /* 0x000fe2000fffe10f */
[----:B------:R-:W-:Y:S01]  /*2fd0*/  @UP1 ULOP3.LUT UR4, UR4, 0x1, UR6, 0x78, !UPT ;  /* 0x0000000104041892 */ /* 0x000fe2000f8e7806 */
[C---:B------:R-:W-:Y:S01]  /*2fe0*/  IMAD R11, R5.reuse, UR11, R14 ;  /* 0x0000000b050b7c24 */ /* 0x040fe2000f8e020e */
[----:B------:R-:W-:Y:S01]  /*2ff0*/  LOP3.LUT R35, R24, R35, R12, 0xfe, !PT ;  /* 0x0000002318237212 */ /* 0x000fe200078efe0c */
[----:B------:R-:W-:-:S04]  /*3000*/  IMAD.WIDE.U32 R6, R5, UR10, R26 ;  /* 0x0000000a05067c25 */ /* 0x000fc8000f8e001a */
[----:B------:R-:W-:Y:S02]  /*3010*/  IMAD.IADD R7, R7, 0x1, R11 ;  /* 0x0000000107077824 */ /* 0x000fe400078e020b */
[----:B------:R-:W-:Y:S02]  /*3020*/  IMAD.IADD R33, R10, 0x1, -R33 ;  /* 0x000000010a217824 */ /* 0x000fe400078e0a21 */
[----:B------:R-:W-:Y:S01]  /*3030*/  IMAD.MOV.U32 R32, RZ, RZ, -0x1 ;  /* 0xffffffffff207424 */ /* 0x000fe200078e00ff */
[----:B------:R-:W-:Y:S06]  /*3040*/  @P0 BRA `(.L_x_32) ;  /* 0x0000004800040947 */ /* 0x000fec0003800000 */
[----:B------:R-:W0:Y:S01]  /*3050*/  LDC.64 R30, c[0x0][0x5c8] ;  /* 0x00017200ff1e7b82 */ /* 0x000e220000000a00 */
[----:B------:R-:W-:Y:S01]  /*3060*/  ULDC.64 UR6, c[0x0][0x5c0] ;  /* 0x0001700000067ab9 */ /* 0x000fe20000000a00 */
[----:B------:R-:W-:Y:S01]  /*3070*/  BSSY B0, `(.L_x_32) ;  /* 0x000047e000007945 */ /* 0x000fe20003800000 */
[-C--:B0-----:R-:W-:Y:S02]  /*3080*/  IMAD R10, R25, R30.reuse, RZ ;  /* 0x0000001e190a7224 */ /* 0x081fe400078e02ff */
[----:B------:R-:W-:-:S04]  /*3090*/  IMAD.WIDE.U32 R6, R35, R30, R6 ;  /* 0x0000001e23067225 */ /* 0x000fc800078e0006 */
[----:B------:R-:W-:Y:S01]  /*30a0*/  IMAD R13, R35, R31, R10 ;  /* 0x0000001f230d7224 */ /* 0x000fe200078e020a */
[----:B------:R-:W-:Y:S01]  /*30b0*/  IADD3 R14, P4, R6, UR6, RZ ;  /* 0x00000006060e7c10 */ /* 0x000fe2000ff9e0ff */
[C---:B------:R-:W-:Y:S01]  /*30c0*/  IMAD.SHL.U32 R11, R30.reuse, 0x80, RZ ;  /* 0x000000801e0b7824 */ /* 0x040fe200078e00ff */
[C---:B------:R-:W-:Y:S01]  /*30d0*/  LEA R28, P2, R30.reuse, R6, 0x3 ;  /* 0x000000061e1c7211 */ /* 0x040fe200078418ff */
[----:B------:R-:W-:Y:S01]  /*30e0*/  IMAD.IADD R36, R7, 0x1, R13 ;  /* 0x0000000107247824 */ /* 0x000fe200078e020d */
[----:B------:R-:W-:Y:S02]  /*30f0*/  SHF.L.U64.HI R7, R30, 0x7, R31 ;  /* 0x000000071e077819 */ /* 0x000fe4000001021f */
[----:B------:R-:W-:Y:S02]  /*3100*/  IADD3 R10, P1, P0, R6, UR6, R11 ;  /* 0x00000006060a7c10 */ /* 0x000fe4000f83e00b */
[----:B------:R-:W-:Y:S02]  /*3110*/  IADD3.X R15, R36, UR7, RZ, P4, !PT ;  /* 0x00000007240f7c10 */ /* 0x000fe4000a7fe4ff */
[----:B---3-5:R-:W-:-:S02]  /*3120*/  FSETP.NEU.AND P4, PT, R9, RZ, PT ;  /* 0x000000ff0900720b */ /* 0x028fc40003f8d000 */
[----:B------:R-:W-:Y:S02]  /*3130*/  LEA.HI.X R30, R30, R36, R31, 0x3, P2 ;  /* 0x000000241e1e7211 */ /* 0x000fe400010f1c1f */
[C---:B------:R-:W-:Y:S02]  /*3140*/  IADD3 R12, P2, R28.reuse, UR6, RZ ;  /* 0x000000061c0c7c10 */ /* 0x040fe4000ff5e0ff */
[----:B------:R-:W-:Y:S02]  /*3150*/  IADD3 R6, P5, P6, R28, UR6, R11 ;  /* 0x000000061c067c10 */ /* 0x000fe4000febe00b */
[--C-:B------:R-:W-:Y:S02]  /*3160*/  IADD3.X R11, R36, UR7, R7.reuse, P1, P0 ;  /* 0x00000007240b7c10 */ /* 0x100fe40008fe0407 */
[C---:B------:R-:W-:Y:S02]  /*3170*/  IADD3.X R13, R30.reuse, UR7, RZ, P2, !PT ;  /* 0x000000071e0d7c10 */ /* 0x040fe400097fe4ff */
[----:B------:R-:W-:Y:S01]  /*3180*/  IADD3.X R7, R30, UR7, R7, P5, P6 ;  /* 0x000000071e077c10 */ /* 0x000fe2000afec407 */
[----:B------:R-:W-:Y:S06]  /*3190*/  @!P4 BRA `(.L_x_33) ;  /* 0x00000034009cc947 */ /* 0x000fec0003800000 */
[----:B------:R-:W-:Y:S01]  /*31a0*/  ULDC.64 UR6, c[0x0][0x5b8] ;  /* 0x00016e0000067ab9 */ /* 0x000fe20000000a00 */
[----:B------:R-:W-:Y:S01]  /*31b0*/  ISETP.GE.AND P0, PT, R34, 0x1, PT ;  /* 0x000000012200780c */ /* 0x000fe20003f06270 */
[----:B------:R-:W-:Y:S01]  /*31c0*/  IMAD R28, R29, UR6, RZ ;  /* 0x000000061d1c7c24 */ /* 0x000fe2000f8e02ff */
[----:B------:R-:W-:Y:S01]  /*31d0*/  ULDC.64 UR10, c[0x0][0x5a8] ;  /* 0x00016a00000a7ab9 */ /* 0x000fe20000000a00 */
[----:B------:R-:W-:Y:S01]  /*31e0*/  IMAD.WIDE.U32 R26, R5, UR6, R26 ;  /* 0x00000006051a7c25 */ /* 0x000fe2000f8e001a */
[----:B------:R-:W-:Y:S01]  /*31f0*/  ISETP.LT.OR P4, PT, R33, 0x1, !P0 ;  /* 0x000000012100780c */ /* 0x000fe20004781670 */
[----:B------:R-:W-:Y:S02]  /*3200*/  BSSY B1, `(.L_x_34) ;  /* 0x000000c000017945 */ /* 0x000fe40003800000 */
[----:B------:R-:W-:Y:S01]  /*3210*/  IMAD R5, R5, UR7, R28 ;  /* 0x0000000705057c24 */ /* 0x000fe2000f8e021c */
[----:B------:R-:W-:Y:S02]  /*3220*/  ULDC.64 UR6, c[0x0][0x5b0] ;  /* 0x00016c0000067ab9 */ /* 0x000fe40000000a00 */
[----:B------:R-:W-:-:S02]  /*3230*/  IMAD R30, R25, UR6, RZ ;  /* 0x00000006191e7c24 */ /* 0x000fc4000f8e02ff */
[----:B------:R-:W-:Y:S02]  /*3240*/  IMAD.IADD R27, R27, 0x1, R5 ;  /* 0x000000011b1b7824 */ /* 0x000fe400078e0205 */
[C---:B------:R-:W-:Y:S02]  /*3250*/  IMAD R5, R35.reuse, UR7, R30 ;  /* 0x0000000723057c24 */ /* 0x040fe4000f8e021e */
[----:B------:R-:W-:-:S03]  /*3260*/  IMAD.WIDE.U32 R28, R35, UR6, R26 ;  /* 0x00000006231c7c25 */ /* 0x000fc6000f8e001a */
[----:B------:R-:W-:-:S04]  /*3270*/  IADD3 R28, P1, R28, UR10, RZ ;  /* 0x0000000a1c1c7c10 */ /* 0x000fc8000ff3e0ff */
[--C-:B------:R-:W-:Y:S02]  /*3280*/  IADD3.X R29, R29, UR11, R5.reuse, P1, !PT ;  /* 0x0000000b1d1d7c10 */ /* 0x100fe40008ffe405 */
[----:B------:R-:W-:Y:S01]  /*3290*/  PRMT R5, RZ, 0x7610, R5 ;  /* 0x00007610ff057816 */ /* 0x000fe20000000005 */
[----:B------:R-:W-:Y:S06]  /*32a0*/  @P4 BRA `(.L_x_35) ;  /* 0x0000000000044947 */ /* 0x000fec0003800000 */
[----:B------:R0:W5:Y:S02]  /*32b0*/  LDG.E.U8 R5, desc[UR16][R28.64] ;  /* 0x000000101c057981 */ /* 0x000164000c1e1100 */
.L_x_35:
[----:B------:R-:W-:Y:S05]  /*32c0*/  BSYNC B1 ;  /* 0x0000000000017941 */ /* 0x000fea0003800000 */
.L_x_34:
[----:B-----5:R-:W-:Y:S01]  /*32d0*/  LOP3.LUT R5, R5, 0xff, RZ, 0xc0, !PT ;  /* 0x000000ff05057812 */ /* 0x020fe200078ec0ff */
[----:B------:R-:W-:Y:S01]  /*32e0*/  BSSY B1, `(.L_x_36) ;  /* 0x000000b000017945 */ /* 0x000fe20003800000 */
[----:B------:R-:W-:Y:S02]  /*32f0*/  ISETP.LT.OR P2, PT, R33, 0x2, !P0 ;  /* 0x000000022100780c */ /* 0x000fe40004741670 */
[----:B------:R-:W-:-:S05]  /*3300*/  F2FP.F16.E5M2.UNPACK_B R5, R5 ;  /* 0x00000005ff05723e */ /* 0x000fca00020004ff */
[----:B------:R-:W-:Y:S01]  /*3310*/  HADD2.F32 R30, -RZ, R5.H0_H0 ;  /* 0x20000005ff1e7230 */ /* 0x000fe20000004100 */
[----:B------:R-:W-:-:S04]  /*3320*/  PRMT R5, RZ, 0x7610, R5 ;  /* 0x00007610ff057816 */ /* 0x000fc80000000005 */
[----:B------:R-:W-:-:S04]  /*3330*/  FMUL R30, R30, R9 ;  /* 0x000000091e1e7220 */ /* 0x000fc80000400000 */
[----:B--2---:R-:W-:-:S05]  /*3340*/  FFMA R30, R145, R8, R30 ;  /* 0x00000008911e7223 */ /* 0x004fca000000001e */
[----:B------:R-:W-:-:S05]  /*3350*/  F2FP.SATFINITE.E5M2.F32.PACK_AB_MERGE_C R31, RZ, R30, RZ ;  /* 0x0000001eff1f723e */ /* 0x000fca00048060ff */
[----:B------:R1:W-:Y:S01]  /*3360*/  @!P4 STG.E.U8 desc[UR16][R14.64], R31 ;  /* 0x0000001f0e00c986 */ /* 0x0003e2000c101110 */
[----:B------:R-:W-:Y:S05]  /*3370*/  @P2 BRA `(.L_x_37) ;  /* 0x0000000000042947 */ /* 0x000fea0003800000 */
[----:B------:R2:W5:Y:S02]  /*3380*/  LDG.E.U8 R5, desc[UR16][R28.64+0x1] ;  /* 0x000001101c057981 */ /* 0x000564000c1e1100 */
.L_x_37:
[----:B------:R-:W-:Y:S05]  /*3390*/  BSYNC B1 ;  /* 0x0000000000017941 */ /* 0x000fea0003800000 */
.L_x_36:
[----:B-----5:R-:W-:Y:S01]  /*33a0*/  LOP3.LUT R5, R5, 0xff, RZ, 0xc0, !PT ;  /* 0x000000ff05057812 */ /* 0x020fe200078ec0ff */
[----:B------:R-:W-:Y:S01]  /*33b0*/  BSSY B1, `(.L_x_38) ;  /* 0x0000013000017945 */ /* 0x000fe20003800000 */
[----:B------:R-:W-:Y:S02]  /*33c0*/  IADD3 R37, P1, R35, 0x8, RZ ;  /* 0x0000000823257810 */ /* 0x000fe40007f3e0ff */
[----:B------:R-:W-:-:S03]  /*33d0*/  F2FP.F16.E5M2.UNPACK_B R5, R5 ;  /* 0x00000005ff05723e */ /* 0x000fc600020004ff */
[----:B-1----:R-:W-:Y:S01]  /*33e0*/  IMAD.X R31, RZ, RZ, R25, P1 ;  /* 0x000000ffff1f7224 */ /* 0x002fe200008e0619 */
[----:B------:R-:W-:Y:S01]  /*33f0*/  ISETP.GE.AND P1, PT, R34, 0x9, PT ;  /* 0x000000092200780c */ /* 0x000fe20003f26270 */
[----:B------:R-:W-:Y:S02]  /*3400*/  HADD2.F32 R30, -RZ, R5.H0_H0 ;  /* 0x20000005ff1e7230 */ /* 0x000fe40000004100 */
[----:B------:R-:W-:Y:S01]  /*3410*/  IMAD R36, R31, UR6, RZ ;  /* 0x000000061f247c24 */ /* 0x000fe2000f8e02ff */
[----:B------:R-:W-:Y:S02]  /*3420*/  ISETP.LT.OR P5, PT, R33, 0x1, !P1 ;  /* 0x000000012100780c */ /* 0x000fe40004fa1670 */
[----:B------:R-:W-:Y:S01]  /*3430*/  FMUL R5, R30, R9 ;  /* 0x000000091e057220 */ /* 0x000fe20000400000 */
[----:B------:R-:W-:-:S04]  /*3440*/  IMAD.WIDE.U32 R30, R37, UR6, R26 ;  /* 0x00000006251e7c25 */ /* 0x000fc8000f8e001a */
[----:B------:R-:W-:Y:S01]  /*3450*/  FFMA R5, R140, R8, R5 ;  /* 0x000000088c057223 */ /* 0x000fe20000000005 */
[----:B------:R-:W-:Y:S01]  /*3460*/  IMAD R37, R37, UR7, R36 ;  /* 0x0000000725257c24 */ /* 0x000fe2000f8e0224 */
[----:B------:R-:W-:-:S03]  /*3470*/  IADD3 R30, P4, R30, UR10, RZ ;  /* 0x0000000a1e1e7c10 */ /* 0x000fc6000ff9e0ff */
[----:B------:R-:W-:Y:S02]  /*3480*/  F2FP.SATFINITE.E5M2.F32.PACK_AB_MERGE_C R39, RZ, R5, RZ ;  /* 0x00000005ff27723e */ /* 0x000fe400048060ff */
[----:B------:R-:W-:Y:S02]  /*3490*/  IADD3.X R31, R31, UR11, R37, P4, !PT ;  /* 0x0000000b1f1f7c10 */ /* 0x000fe4000a7fe425 */
[----:B------:R-:W-:Y:S01]  /*34a0*/  PRMT R5, RZ, 0x7610, R5 ;  /* 0x00007610ff057816 */ /* 0x000fe20000000005 */
[----:B------:R1:W-:Y:S01]  /*34b0*/  @!P2 STG.E.U8 desc[UR16][R14.64+0x1], R39 ;  /* 0x000001270e00a986 */ /* 0x0003e2000c101110 */
[----:B------:R-:W-:Y:S05]  /*34c0*/  @P5 BRA `(.L_x_39) ;  /* 0x0000000000045947 */ /* 0x000fea0003800000 */
[----:B------:R3:W5:Y:S02]  /*34d0*/  LDG.E.U8 R5, desc[UR16][R30.64] ;  /* 0x000000101e057981 */ /* 0x000764000c1e1100 */
.L_x_39:
[----:B------:R-:W-:Y:S05]  /*34e0*/  BSYNC B1 ;  /* 0x0000000000017941 */ /* 0x000fea0003800000 */
.L_x_38:
[----:B-----5:R-:W-:Y:S01]  /*34f0*/  LOP3.LUT R5, R5, 0xff, RZ, 0xc0, !PT ;  /* 0x000000ff05057812 */ /* 0x020fe200078ec0ff */
[----:B------:R-:W-:Y:S01]  /*3500*/  BSSY B1, `(.L_x_40) ;  /* 0x000000b000017945 */ /* 0x000fe20003800000 */
[----:B------:R-:W-:Y:S02]  /*3510*/  ISETP.LT.OR P2, PT, R33, 0x2, !P1 ;  /* 0x000000022100780c */ /* 0x000fe40004f41670 */
[----:B------:R-:W-:-:S05]  /*3520*/  F2FP.F16.E5M2.UNPACK_B R5, R5 ;  /* 0x00000005ff05723e */ /* 0x000fca00020004ff */
[----:B------:R-:W-:Y:S01]  /*3530*/  HADD2.F32 R36, -RZ, R5.H0_H0 ;  /* 0x20000005ff247230 */ /* 0x000fe20000004100 */
[----:B------:R-:W-:-:S04]  /*3540*/  PRMT R5, RZ, 0x7610, R5 ;  /* 0x00007610ff057816 */ /* 0x000fc80000000005 */
[----:B------:R-:W-:-:S04]  /*3550*/  FMUL R36, R36, R9 ;  /* 0x0000000924247220 */ /* 0x000fc80000400000 */
[----:B------:R-:W-:-:S05]  /*3560*/  FFMA R36, R143, R8, R36 ;  /* 0x000000088f247223 */ /* 0x000fca0000000024 */
[----:B------:R-:W-:-:S05]  /*3570*/  F2FP.SATFINITE.E5M2.F32.PACK_AB_MERGE_C R37, RZ, R36, RZ ;  /* 0x00000024ff25723e */ /* 0x000fca00048060ff */
[----:B------:R4:W-:Y:S01]  /*3580*/  @!P5 STG.E.U8 desc[UR16][R12.64], R37 ;  /* 0x000000250c00d986 */ /* 0x0009e2000c101110 */
[----:B------:R-:W-:Y:S05]  /*3590*/  @P2 BRA `(.L_x_41) ;  /* 0x0000000000042947 */ /* 0x000fea0003800000 */
[----:B------:R0:W5:Y:S02]  /*35a0*/  LDG.E.U8 R5, desc[UR16][R30.64+0x1] ;  /* 0x000001101e057981 */ /* 0x000164000c1e1100 */
.L_x_41:
[----:B------:R-:W-:Y:S05]  /*35b0*/  BSYNC B1 ;  /* 0x0000000000017941 */ /* 0x000fea0003800000 */
.L_x_40:
[----:B-----5:R-:W-:Y:S01]  /*35c0*/  LOP3.LUT R5, R5, 0xff, RZ, 0xc0, !PT ;  /* 0x000000ff05057812 */ /* 0x020fe200078ec0ff */
[----:B------:R-:W-:Y:S01]  /*35d0*/  BSSY B1, `(.L_x_42) ;  /* 0x000000b000017945 */ /* 0x000fe20003800000 */
[----:B------:R-:W-:Y:S02]  /*35e0*/  ISETP.LT.OR P4, PT, R33, 0x9, !P0 ;  /* 0x000000092100780c */ /* 0x000fe40004781670 */
[----:B------:R-:W-:-:S05]  /*35f0*/  F2FP.F16.E5M2.UNPACK_B R5, R5 ;  /* 0x00000005ff05723e */ /* 0x000fca00020004ff */
[----:B------:R-:W-:-:S05]  /*3600*/  HADD2.F32 R36, -RZ, R5.H0_H0 ;  /* 0x20000005ff247230 */ /* 0x000fca0000004100 */
[----:B------:R-:W-:-:S04]  /*3610*/  FMUL R5, R36, R9 ;  /* 0x0000000924057220 */ /* 0x000fc80000400000 */
[----:B------:R-:W-:-:S05]  /*3620*/  FFMA R5, R138, R8, R5 ;  /* 0x000000088a057223 */ /* 0x000fca0000000005 */
[----:B----4-:R-:W-:Y:S02]  /*3630*/  F2FP.SATFINITE.E5M2.F32.PACK_AB_MERGE_C R37, RZ, R5, RZ ;  /* 0x00000005ff25723e */ /* 0x010fe400048060ff */
[----:B------:R-:W-:-:S03]  /*3640*/  PRMT R5, RZ, 0x7610, R5 ;  /* 0x00007610ff057816 */ /* 0x000fc60000000005 */
[----:B------:R4:W-:Y:S01]  /*3650*/  @!P2 STG.E.U8 desc[UR16][R12.64+0x1], R37 ;  /* 0x000001250c00a986 */ /* 0x0009e2000c101110 */
[----:B------:R-:W-:Y:S05]  /*3660*/  @P4 BRA `(.L_x_43) ;  /* 0x0000000000044947 */ /* 0x000fea0003800000 */
[----:B------:R0:W5:Y:S02]  /*3670*/  LDG.E.U8 R5, desc[UR16][R28.64+0x8] ;  /* 0x000008101c057981 */ /* 0x000164000c1e1100 */
.L_x_43:
[----:B------:R-:W-:Y:S05]  /*3680*/  BSYNC B1 ;  /* 0x0000000000017941 */ /* 0x000fea0003800000 */
.L_x_42:
        /* <DEDUP_REMOVED lines=8> */
[----:B----4-:R-:W-:-:S05]  /*3710*/  F2FP.SATFINITE.E5M2.F32.PACK_AB_MERGE_C R37, RZ, R36, RZ ;  /* 0x00000024ff25723e */ /* 0x010fca00048060ff */
[----:B------:R4:W-:Y:S01]  /*3720*/  @!P4 STG.E.U8 desc[UR16][R14.64+0x8], R37 ;  /* 0x000008250e00c986 */ /* 0x0009e2000c101110 */
[----:B------:R-:W-:Y:S05]  /*3730*/  @P2 BRA `(.L_x_45) ;  /* 0x0000000000042947 */ /* 0x000fea0003800000 */
[----:B------:R0:W5:Y:S02]  /*3740*/  LDG.E.U8 R5, desc[UR16][R28.64+0x9] ;  /* 0x000009101c057981 */ /* 0x000164000c1e1100 */
.L_x_45:
[----:B------:R-:W-:Y:S05]  /*3750*/  BSYNC B1 ;  /* 0x0000000000017941 */ /* 0x000fea0003800000 */
.L_x_44:
        /* <DEDUP_REMOVED lines=12> */
.L_x_47:
[----:B------:R-:W-:Y:S05]  /*3820*/  BSYNC B1 ;  /* 0x0000000000017941 */ /* 0x000fea0003800000 */
.L_x_46:
        /* <DEDUP_REMOVED lines=12> */
.L_x_49:
[----:B------:R-:W-:Y:S05]  /*38f0*/  BSYNC B1 ;  /* 0x0000000000017941 */ /* 0x000fea0003800000 */
.L_x_48:
        /* <DEDUP_REMOVED lines=12> */
.L_x_51:
[----:B------:R-:W-:Y:S05]  /*39c0*/  BSYNC B1 ;  /* 0x0000000000017941 */ /* 0x000fea0003800000 */
.L_x_50:
        /* <DEDUP_REMOVED lines=12> */
.L_x_53:
[----:B------:R-:W-:Y:S05]  /*3a90*/  BSYNC B1 ;  /* 0x0000000000017941 */ /* 0x000fea0003800000 */
.L_x_52:
        /* <DEDUP_REMOVED lines=12> */
.L_x_55:
[----:B------:R-:W-:Y:S05]  /*3b60*/  BSYNC B1 ;  /* 0x0000000000017941 */ /* 0x000fea0003800000 */
.L_x_54:
        /* <DEDUP_REMOVED lines=12> */
.L_x_57:
[----:B------:R-:W-:Y:S05]  /*3c30*/  BSYNC B1 ;  /* 0x0000000000017941 */ /* 0x000fea0003800000 */
.L_x_56:
        /* <DEDUP_REMOVED lines=12> */
.L_x_59:
[----:B------:R-:W-:Y:S05]  /*3d00*/  BSYNC B1 ;  /* 0x0000000000017941 */ /* 0x000fea0003800000 */
.L_x_58:
        /* <DEDUP_REMOVED lines=12> */
.L_x_61:
[----:B------:R-:W-:Y:S05]  /*3dd0*/  BSYNC B1 ;  /* 0x0000000000017941 */ /* 0x000fea0003800000 */
.L_x_60:
        /* <DEDUP_REMOVED lines=12> */
.L_x_63:
[----:B------:R-:W-:Y:S05]  /*3ea0*/  BSYNC B1 ;  /* 0x0000000000017941 */ /* 0x000fea0003800000 */
.L_x_62:
        /* <DEDUP_REMOVED lines=12> */
.L_x_65:
[----:B------:R-:W-:Y:S05]  /*3f70*/  BSYNC B1 ;  /* 0x0000000000017941 */ /* 0x000fea0003800000 */
.L_x_64:
        /* <DEDUP_REMOVED lines=12> */
.L_x_67:
[----:B------:R-:W-:Y:S05]  /*4040*/  BSYNC B1 ;  /* 0x0000000000017941 */ /* 0x000fea0003800000 */
.L_x_66:
        /* <DEDUP_REMOVED lines=12> */
.L_x_69:
[----:B------:R-:W-:Y:S05]  /*4110*/  BSYNC B1 ;  /* 0x0000000000017941 */ /* 0x000fea0003800000 */
.L_x_68:
        /* <DEDUP_REMOVED lines=12> */
.L_x_71:
[----:B------:R-:W-:Y:S05]  /*41e0*/  BSYNC B1 ;  /* 0x0000000000017941 */ /* 0x000fea0003800000 */
.L_x_70:
        /* <DEDUP_REMOVED lines=12> */
.L_x_73:
[----:B------:R-:W-:Y:S05]  /*42b0*/  BSYNC B1 ;  /* 0x0000000000017941 */ /* 0x000fea0003800000 */
.L_x_72:
        /* <DEDUP_REMOVED lines=12> */
.L_x_75:
[----:B------:R-:W-:Y:S05]  /*4380*/  BSYNC B1 ;  /* 0x0000000000017941 */ /* 0x000fea0003800000 */
.L_x_74:
        /* <DEDUP_REMOVED lines=12> */
.L_x_77:
[----:B------:R-:W-:Y:S05]  /*4450*/  BSYNC B1 ;  /* 0x0000000000017941 */ /* 0x000fea0003800000 */
.L_x_76:
        /* <DEDUP_REMOVED lines=12> */
.L_x_79:
[----:B------:R-:W-:Y:S05]  /*4520*/  BSYNC B1 ;  /* 0x0000000000017941 */ /* 0x000fea0003800000 */
.L_x_78:
        /* <DEDUP_REMOVED lines=12> */
.L_x_81:
[----:B------:R-:W-:Y:S05]  /*45f0*/  BSYNC B1 ;  /* 0x0000000000017941 */ /* 0x000fea0003800000 */
.L_x_80:
        /* <DEDUP_REMOVED lines=12> */
.L_x_83:
[----:B------:R-:W-:Y:S05]  /*46c0*/  BSYNC B1 ;  /* 0x0000000000017941 */ /* 0x000fea0003800000 */
.L_x_82:
        /* <DEDUP_REMOVED lines=12> */
.L_x_85:
[----:B------:R-:W-:Y:S05]  /*4790*/  BSYNC B1 ;  /* 0x0000000000017941 */ /* 0x000fea0003800000 */
.L_x_84:
        /* <DEDUP_REMOVED lines=12> */
.L_x_87:
[----:B------:R-:W-:Y:S05]  /*4860*/  BSYNC B1 ;  /* 0x0000000000017941 */ /* 0x000fea0003800000 */
.L_x_86:
        /* <DEDUP_REMOVED lines=12> */
.L_x_89:
[----:B------:R-:W-:Y:S05]  /*4930*/  BSYNC B1 ;  /* 0x0000000000017941 */ /* 0x000fea0003800000 */
.L_x_88:
        /* <DEDUP_REMOVED lines=12> */
.L_x_91:
[----:B------:R-:W-:Y:S05]  /*4a00*/  BSYNC B1 ;  /* 0x0000000000017941 */ /* 0x000fea0003800000 */
.L_x_90:
        /* <DEDUP_REMOVED lines=12> */
.L_x_93:
[----:B------:R-:W-:Y:S05]  /*4ad0*/  BSYNC B1 ;  /* 0x0000000000017941 */ /* 0x000fea0003800000 */
.L_x_92:
[----:B-----5:R-:W-:Y:S01]  /*4ae0*/  LOP3.LUT R5, R5, 0xff, RZ, 0xc0, !PT ;  /* 0x000000ff05057812 */ /* 0x020fe200078ec0ff */
[----:B------:R-:W-:Y:S01]  /*4af0*/  BSSY B1, `(.L_x_94) ;  /* 0x000000b000017945 */ /* 0x000fe20003800000 */
[----:B------:R-:W-:Y:S02]  /*4b00*/  ISETP.LT.OR P2, PT, R33, 0x39, !P1 ;  /* 0x000000392100780c */ /* 0x000fe40004f41670 */
[----:B------:R-:W-:-:S05]  /*4b10*/  F2FP.F16.E5M2.UNPACK_B R5, R5 ;  /* 0x00000005ff05723e */ /* 0x000fca00020004ff */
[----:B0-2---:R-:W-:-:S05]  /*4b20*/  HADD2.F32 R28, -RZ, R5.H0_H0 ;  /* 0x20000005ff1c7230 */ /* 0x005fca0000004100 */
[----:B------:R-:W-:-:S04]  /*4b30*/  FMUL R5, R28, R9 ;  /* 0x000000091c057220 */ /* 0x000fc80000400000 */
[----:B------:R-:W-:-:S05]  /*4b40*/  FFMA R5, R112, R8, R5 ;  /* 0x0000000870057223 */ /* 0x000fca0000000005 */
[----:B------:R-:W-:Y:S02]  /*4b50*/  F2FP.SATFINITE.E5M2.F32.PACK_AB_MERGE_C R29, RZ, R5, RZ ;  /* 0x00000005ff1d723e */ /* 0x000fe400048060ff */
[----:B------:R-:W-:-:S03]  /*4b60*/  PRMT R5, RZ, 0x7610, R5 ;  /* 0x00007610ff057816 */ /* 0x000fc60000000005 */
[----:B------:R0:W-:Y:S01]  /*4b70*/  @!P0 STG.E.U8 desc[UR16][R14.64+0x39], R29 ;  /* 0x0000391d0e008986 */ /* 0x0001e2000c101110 */
[----:B------:R-:W-:Y:S05]  /*4b80*/  @P2 BRA `(.L_x_95) ;  /* 0x0000000000042947 */ /* 0x000fea0003800000 */
[----:B------:R2:W5:Y:S02]  /*4b90*/  LDG.E.U8 R5, desc[UR16][R30.64+0x38] ;  /* 0x000038101e057981 */ /* 0x000564000c1e1100 */
.L_x_95:
[----:B------:R-:W-:Y:S05]  /*4ba0*/  BSYNC B1 ;  /* 0x0000000000017941 */ /* 0x000fea0003800000 */
.L_x_94:
[----:B-----5:R-:W-:Y:S01]  /*4bb0*/  LOP3.LUT R5, R5, 0xff, RZ, 0xc0, !PT ;  /* 0x000000ff05057812 */ /* 0x020fe200078ec0ff */
[----:B------:R-:W-:Y:S01]  /*4bc0*/  BSSY B1, `(.L_x_96) ;  /* 0x000000b000017945 */ /* 0x000fe20003800000 */
[----:B------:R-:W-:Y:S02]  /*4bd0*/  ISETP.LT.OR P1, PT, R33, 0x3a, !P1 ;  /* 0x0000003a2100780c */ /* 0x000fe40004f21670 */
[----:B------:R-:W-:-:S05]  /*4be0*/  F2FP.F16.E5M2.UNPACK_B R5, R5 ;  /* 0x00000005ff05723e */ /* 0x000fca00020004ff */
[----:B01--4-:R-:W-:Y:S01]  /*4bf0*/  HADD2.F32 R14, -RZ, R5.H0_H0 ;  /* 0x20000005ff0e7230 */ /* 0x013fe20000004100 */
[----:B------:R-:W-:-:S04]  /*4c00*/  PRMT R5, RZ, 0x7610, R5 ;  /* 0x00007610ff057816 */ /* 0x000fc80000000005 */
[----:B------:R-:W-:-:S04]  /*4c10*/  FMUL R14, R14, R9 ;  /* 0x000000090e0e7220 */ /* 0x000fc80000400000 */
[----:B------:R-:W-:-:S05]  /*4c20*/  FFMA R14, R115, R8, R14 ;  /* 0x00000008730e7223 */ /* 0x000fca000000000e */
[----:B------:R-:W-:-:S05]  /*4c30*/  F2FP.SATFINITE.E5M2.F32.PACK_AB_MERGE_C R15, RZ, R14, RZ ;  /* 0x0000000eff0f723e */ /* 0x000fca00048060ff */
[----:B------:R0:W-:Y:S01]  /*4c40*/  @!P2 STG.E.U8 desc[UR16][R12.64+0x38], R15 ;  /* 0x0000380f0c00a986 */ /* 0x0001e2000c101110 */
[----:B------:R-:W-:Y:S05]  /*4c50*/  @P1 BRA `(.L_x_97) ;  /* 0x0000000000041947 */ /* 0x000fea0003800000 */
[----:B------:R1:W5:Y:S02]  /*4c60*/  LDG.E.U8 R5, desc[UR16][R30.64+0x39] ;  /* 0x000039101e057981 */ /* 0x000364000c1e1100 */
.L_x_97:
[----:B------:R-:W-:Y:S05]  /*4c70*/  BSYNC B1 ;  /* 0x0000000000017941 */ /* 0x000fea0003800000 */
.L_x_96:
[----:B-----5:R-:W-:Y:S01]  /*4c80*/  LOP3.LUT R5, R5, 0xff, RZ, 0xc0, !PT ;  /* 0x000000ff05057812 */ /* 0x020fe200078ec0ff */
[----:B------:R-:W-:Y:S01]  /*4c90*/  BSSY B1, `(.L_x_98) ;  /* 0x0000013000017945 */ /* 0x000fe20003800000 */
[----:B------:R-:W-:Y:S02]  /*4ca0*/  IADD3 R29, P0, R35, 0x80, RZ ;  /* 0x00000080231d7810 */ /* 0x000fe40007f1e0ff */
[----:B------:R-:W-:-:S03]  /*4cb0*/  F2FP.F16.E5M2.UNPACK_B R5, R5 ;  /* 0x00000005ff05723e */ /* 0x000fc600020004ff */
[----:B0-----:R-:W-:Y:S01]  /*4cc0*/  IMAD.X R15, RZ, RZ, R25, P0 ;  /* 0x000000ffff0f7224 */ /* 0x001fe200000e0619 */
        /* <DEDUP_REMOVED lines=9> */
[----:B-123--:R-:W-:Y:S02]  /*4d60*/  F2FP.SATFINITE.E5M2.F32.PACK_AB_MERGE_C R31, RZ, R5, RZ ;  /* 0x00000005ff1f723e */ /* 0x00efe400048060ff */
[----:B------:R-:W-:Y:S02]  /*4d70*/  IADD3.X R15, R15, UR11, R29, P2, !PT ;  /* 0x0000000b0f0f7c10 */ /* 0x000fe400097fe41d */
[----:B------:R-:W-:Y:S01]  /*4d80*/  PRMT R5, RZ, 0x7610, R5 ;  /* 0x00007610ff057816 */ /* 0x000fe20000000005 */
[----:B------:R0:W-:Y:S01]  /*4d90*/  @!P1 STG.E.U8 desc[UR16][R12.64+0x39], R31 ;  /* 0x0000391f0c009986 */ /* 0x0001e2000c101110 */
[----:B------:R-:W-:Y:S05]  /*4da0*/  @P4 BRA `(.L_x_99) ;  /* 0x0000000000044947 */ /* 0x000fea0003800000 */
[----:B------:R1:W5:Y:S02]  /*4db0*/  LDG.E.U8 R5, desc[UR16][R14.64] ;  /* 0x000000100e057981 */ /* 0x000364000c1e1100 */
.L_x_99:
[----:B------:R-:W-:Y:S05]  /*4dc0*/  BSYNC B1 ;  /* 0x0000000000017941 */ /* 0x000fea0003800000 */
.L_x_98:
[----:B-----5:R-:W-:Y:S01]  /*4dd0*/  LOP3.LUT R5, R5, 0xff, RZ, 0xc0, !PT ;  /* 0x000000ff05057812 */ /* 0x020fe200078ec0ff */
[----:B------:R-:W-:Y:S01]  /*4de0*/  BSSY B1, `(.L_x_100) ;  /* 0x000000b000017945 */ /* 0x000fe20003800000 */
[----:B------:R-:W-:Y:S02]  /*4df0*/  ISETP.LT.OR P2, PT, R33, 0x2, !P0 ;  /* 0x000000022100780c */ /* 0x000fe40004741670 */
[----:B------:R-:W-:-:S05]  /*4e00*/  F2FP.F16.E5M2.UNPACK_B R5, R5 ;  /* 0x00000005ff05723e */ /* 0x000fca00020004ff */
[----:B0-----:R-:W-:Y:S01]  /*4e10*/  HADD2.F32 R12, -RZ, R5.H0_H0 ;  /* 0x20000005ff0c7230 */ /* 0x001fe20000004100 */
[----:B------:R-:W-:-:S04]  /*4e20*/  PRMT R5, RZ, 0x7610, R5 ;  /* 0x00007610ff057816 */ /* 0x000fc80000000005 */
[----:B------:R-:W-:-:S04]  /*4e30*/  FMUL R12, R12, R9 ;  /* 0x000000090c0c7220 */ /* 0x000fc80000400000 */
[----:B------:R-:W-:-:S05]  /*4e40*/  FFMA R12, R113, R8, R12 ;  /* 0x00000008710c7223 */ /* 0x000fca000000000c */
[----:B------:R-:W-:-:S05]  /*4e50*/  F2FP.SATFINITE.E5M2.F32.PACK_AB_MERGE_C R13, RZ, R12, RZ ;  /* 0x0000000cff0d723e */ /* 0x000fca00048060ff */
[----:B------:R0:W-:Y:S01]  /*4e60*/  @!P4 STG.E.U8 desc[UR16][R10.64], R13 ;  /* 0x0000000d0a00c986 */ /* 0x0001e2000c101110 */
[----:B------:R-:W-:Y:S05]  /*4e70*/  @P2 BRA `(.L_x_101) ;  /* 0x0000000000042947 */ /* 0x000fea0003800000 */
[----:B------:R2:W5:Y:S02]  /*4e80*/  LDG.E.U8 R5, desc[UR16][R14.64+0x1] ;  /* 0x000001100e057981 */ /* 0x000564000c1e1100 */
.L_x_101:
[----:B------:R-:W-:Y:S05]  /*4e90*/  BSYNC B1 ;  /* 0x0000000000017941 */ /* 0x000fea0003800000 */
.L_x_100:
[----:B-----5:R-:W-:Y:S01]  /*4ea0*/  LOP3.LUT R5, R5, 0xff, RZ, 0xc0, !PT ;  /* 0x000000ff05057812 */ /* 0x020fe200078ec0ff */
[----:B------:R-:W-:Y:S01]  /*4eb0*/  BSSY B1, `(.L_x_102) ;  /* 0x0000013000017945 */ /* 0x000fe20003800000 */
[----:B------:R-:W-:Y:S02]  /*4ec0*/  IADD3 R35, P1, R35, 0x88, RZ ;  /* 0x0000008823237810 */ /* 0x000fe40007f3e0ff */
[----:B------:R-:W-:-:S03]  /*4ed0*/  F2FP.F16.E5M2.UNPACK_B R5, R5 ;  /* 0x00000005ff05723e */ /* 0x000fc600020004ff */
[----:B------:R-:W-:Y:S01]  /*4ee0*/  IMAD.X R24, RZ, RZ, R25, P1 ;  /* 0x000000ffff187224 */ /* 0x000fe200008e0619 */
[----:B------:R-:W-:Y:S01]  /*4ef0*/  ISETP.GE.AND P1, PT, R34, 0x89, PT ;  /* 0x000000892200780c */ /* 0x000fe20003f26270 */
[----:B------:R-:W-:Y:S02]  /*4f00*/  HADD2.F32 R12, -RZ, R5.H0_H0 ;  /* 0x20000005ff0c7230 */ /* 0x000fe40000004100 */
[----:B------:R-:W-:Y:S01]  /*4f10*/  IMAD R24, R24, UR6, RZ ;  /* 0x0000000618187c24 */ /* 0x000fe2000f8e02ff */
[----:B------:R-:W-:Y:S01]  /*4f20*/  ISETP.LT.OR P5, PT, R33, 0x1, !P1 ;  /* 0x000000012100780c */ /* 0x000fe20004fa1670 */
[----:B------:R-:W-:-:S04]  /*4f30*/  IMAD.WIDE.U32 R26, R35, UR6, R26 ;  /* 0x00000006231a7c25 */ /* 0x000fc8000f8e001a */
[----:B------:R-:W-:Y:S01]  /*4f40*/  FMUL R5, R12, R9 ;  /* 0x000000090c057220 */ /* 0x000fe20000400000 */
[----:B------:R-:W-:-:S03]  /*4f50*/  IMAD R35, R35, UR7, R24 ;  /* 0x0000000723237c24 */ /* 0x000fc6000f8e0218 */
[----:B------:R-:W-:Y:S01]  /*4f60*/  FFMA R5, R108, R8, R5 ;  /* 0x000000086c057223 */ /* 0x000fe20000000005 */
[----:B------:R-:W-:-:S04]  /*4f70*/  IADD3 R12, P4, R26, UR10, RZ ;  /* 0x0000000a1a0c7c10 */ /* 0x000fc8000ff9e0ff */
[----:B------:R-:W-:Y:S02]  /*4f80*/  F2FP.SATFINITE.E5M2.F32.PACK_AB_MERGE_C R25, RZ, R5, RZ ;  /* 0x00000005ff19723e */ /* 0x000fe400048060ff */
[----:B0-----:R-:W-:Y:S02]  /*4f90*/  IADD3.X R13, R27, UR11, R35, P4, !PT ;  /* 0x0000000b1b0d7c10 */ /* 0x001fe4000a7fe423 */
[----:B------:R-:W-:Y:S01]  /*4fa0*/  PRMT R5, RZ, 0x7610, R5 ;  /* 0x00007610ff057816 */ /* 0x000fe20000000005 */
[----:B------:R0:W-:Y:S01]  /*4fb0*/  @!P2 STG.E.U8 desc[UR16][R10.64+0x1], R25 ;  /* 0x000001190a00a986 */ /* 0x0001e2000c101110 */
[----:B------:R-:W-:Y:S05]  /*4fc0*/  @P5 BRA `(.L_x_103) ;  /* 0x0000000000045947 */ /* 0x000fea0003800000 */
[----:B------:R3:W5:Y:S02]  /*4fd0*/  LDG.E.U8 R5, desc[UR16][R12.64] ;  /* 0x000000100c057981 */ /* 0x000764000c1e1100 */
.L_x_103:
[----:B------:R-:W-:Y:S05]  /*4fe0*/  BSYNC B1 ;  /* 0x0000000000017941 */ /* 0x000fea0003800000 */
.L_x_102:
        /* <DEDUP_REMOVED lines=8> */
[----:B0-----:R-:W-:-:S05]  /*5070*/  F2FP.SATFINITE.E5M2.F32.PACK_AB_MERGE_C R25, RZ, R24, RZ ;  /* 0x00000018ff19723e */ /* 0x001fca00048060ff */
[----:B------:R0:W-:Y:S01]  /*5080*/  @!P5 STG.E.U8 desc[UR16][R6.64], R25 ;  /* 0x000000190600d986 */ /* 0x0001e2000c101110 */
[----:B------:R-:W-:Y:S05]  /*5090*/  @P2 BRA `(.L_x_105) ;  /* 0x0000000000042947 */ /* 0x000fea0003800000 */
[----:B------:R4:W5:Y:S02]  /*50a0*/  LDG.E.U8 R5, desc[UR16][R12.64+0x1] ;  /* 0x000001100c057981 */ /* 0x000964000c1e1100 */
.L_x_105:
[----:B------:R-:W-:Y:S05]  /*50b0*/  BSYNC B1 ;  /* 0x0000000000017941 */ /* 0x000fea0003800000 */
.L_x_104:
[----:B-----5:R-:W-:Y:S01]  /*50c0*/  LOP3.LUT R5, R5, 0xff, RZ, 0xc0, !PT ;  /* 0x000000ff05057812 */ /* 0x020fe200078ec0ff */
[----:B------:R-:W-:Y:S01]  /*50d0*/  BSSY B1, `(.L_x_106) ;  /* 0x000000b000017945 */ /* 0x000fe20003800000 */
[----:B------:R-:W-:Y:S02]  /*50e0*/  ISETP.LT.OR P4, PT, R33, 0x9, !P0 ;  /* 0x000000092100780c */ /* 0x000fe40004781670 */
[----:B------:R-:W-:-:S05]  /*50f0*/  F2FP.F16.E5M2.UNPACK_B R5, R5 ;  /* 0x00000005ff05723e */ /* 0x000fca00020004ff */
[----:B------:R-:W-:-:S05]  /*5100*/  HADD2.F32 R24, -RZ, R5.H0_H0 ;  /* 0x20000005ff187230 */ /* 0x000fca0000004100 */
[----:B------:R-:W-:-:S04]  /*5110*/  FMUL R5, R24, R9 ;  /* 0x0000000918057220 */ /* 0x000fc80000400000 */
[----:B------:R-:W-:-:S05]  /*5120*/  FFMA R5, R106, R8, R5 ;  /* 0x000000086a057223 */ /* 0x000fca0000000005 */
[----:B0-----:R-:W-:Y:S02]  /*5130*/  F2FP.SATFINITE.E5M2.F32.PACK_AB_MERGE_C R25, RZ, R5, RZ ;  /* 0x00000005ff19723e */ /* 0x001fe400048060ff */
[----:B------:R-:W-:-:S03]  /*5140*/  PRMT R5, RZ, 0x7610, R5 ;  /* 0x00007610ff057816 */ /* 0x000fc60000000005 */
[----:B------:R0:W-:Y:S01]  /*5150*/  @!P2 STG.E.U8 desc[UR16][R6.64+0x1], R25 ;  /* 0x000001190600a986 */ /* 0x0001e2000c101110 */
[----:B------:R-:W-:Y:S05]  /*5160*/  @P4 BRA `(.L_x_107) ;  /* 0x0000000000044947 */ /* 0x000fea0003800000 */
[----:B------:R0:W5:Y:S02]  /*5170*/  LDG.E.U8 R5, desc[UR16][R14.64+0x8] ;  /* 0x000008100e057981 */ /* 0x000164000c1e1100 */
.L_x_107:
[----:B------:R-:W-:Y:S05]  /*5180*/  BSYNC B1 ;  /* 0x0000000000017941 */ /* 0x000fea0003800000 */
.L_x_106:
        /* <DEDUP_REMOVED lines=12> */
.L_x_109:
[----:B------:R-:W-:Y:S05]  /*5250*/  BSYNC B1 ;  /* 0x0000000000017941 */ /* 0x000fea0003800000 */
.L_x_108:
        /* <DEDUP_REMOVED lines=12> */
.L_x_111:
[----:B------:R-:W-:Y:S05]  /*5320*/  BSYNC B1 ;  /* 0x0000000000017941 */ /* 0x000fea0003800000 */
.L_x_110:
        /* <DEDUP_REMOVED lines=12> */
.L_x_113:
[----:B------:R-:W-:Y:S05]  /*53f0*/  BSYNC B1 ;  /* 0x0000000000017941 */ /* 0x000fea0003800000 */
.L_x_112:
        /* <DEDUP_REMOVED lines=12> */
.L_x_115:
[----:B------:R-:W-:Y:S05]  /*54c0*/  BSYNC B1 ;  /* 0x0000000000017941 */ /* 0x000fea0003800000 */
.L_x_114:
        /* <DEDUP_REMOVED lines=12> */
.L_x_117:
[----:B------:R-:W-:Y:S05]  /*5590*/  BSYNC B1 ;  /* 0x0000000000017941 */ /* 0x000fea0003800000 */
.L_x_116:
        /* <DEDUP_REMOVED lines=12> */
.L_x_119:
[----:B------:R-:W-:Y:S05]  /*5660*/  BSYNC B1 ;  /* 0x0000000000017941 */ /* 0x000fea0003800000 */
.L_x_118:
        /* <DEDUP_REMOVED lines=12> */
.L_x_121:
[----:B------:R-:W-:Y:S05]  /*5730*/  BSYNC B1 ;  /* 0x0000000000017941 */ /* 0x000fea0003800000 */
.L_x_120:
        /* <DEDUP_REMOVED lines=12> */
.L_x_123:
[----:B------:R-:W-:Y:S05]  /*5800*/  BSYNC B1 ;  /* 0x0000000000017941 */ /* 0x000fea0003800000 */
.L_x_122:
        /* <DEDUP_REMOVED lines=12> */
.L_x_125:
[----:B------:R-:W-:Y:S05]  /*58d0*/  BSYNC B1 ;  /* 0x0000000000017941 */ /* 0x000fea0003800000 */
.L_x_124:
        /* <DEDUP_REMOVED lines=12> */
.L_x_127:
[----:B------:R-:W-:Y:S05]  /*59a0*/  BSYNC B1 ;  /* 0x0000000000017941 */ /* 0x000fea0003800000 */
.L_x_126:
        /* <DEDUP_REMOVED lines=12> */
.L_x_129:
[----:B------:R-:W-:Y:S05]  /*5a70*/  BSYNC B1 ;  /* 0x0000000000017941 */ /* 0x000fea0003800000 */
.L_x_128:
        /* <DEDUP_REMOVED lines=12> */
.L_x_131:
[----:B------:R-:W-:Y:S05]  /*5b40*/  BSYNC B1 ;  /* 0x0000000000017941 */ /* 0x000fea0003800000 */
.L_x_130:
        /* <DEDUP_REMOVED lines=12> */
.L_x_133:
[----:B------:R-:W-:Y:S05]  /*5c10*/  BSYNC B1 ;  /* 0x0000000000017941 */ /* 0x000fea0003800000 */
.L_x_132:
        /* <DEDUP_REMOVED lines=12> */
.L_x_135:
[----:B------:R-:W-:Y:S05]  /*5ce0*/  BSYNC B1 ;  /* 0x0000000000017941 */ /* 0x000fea0003800000 */
.L_x_134:
        /* <DEDUP_REMOVED lines=12> */
.L_x_137:
[----:B------:R-:W-:Y:S05]  /*5db0*/  BSYNC B1 ;  /* 0x0000000000017941 */ /* 0x000fea0003800000 */
.L_x_136:
        /* <DEDUP_REMOVED lines=12> */
.L_x_139:
[----:B------:R-:W-:Y:S05]  /*5e80*/  BSYNC B1 ;  /* 0x0000000000017941 */ /* 0x000fea0003800000 */
.L_x_138:
        /* <DEDUP_REMOVED lines=12> */
.L_x_141:
[----:B------:R-:W-:Y:S05]  /*5f50*/  BSYNC B1 ;  /* 0x0000000000017941 */ /* 0x000fea0003800000 */
.L_x_140:
        /* <DEDUP_REMOVED lines=12> */
.L_x_143:
[----:B------:R-:W-:Y:S05]  /*6020*/  BSYNC B1 ;  /* 0x0000000000017941 */ /* 0x000fea0003800000 */
.L_x_142:
        /* <DEDUP_REMOVED lines=12> */
.L_x_145:
[----:B------:R-:W-:Y:S05]  /*60f0*/  BSYNC B1 ;  /* 0x0000000000017941 */ /* 0x000fea0003800000 */
.L_x_144:
        /* <DEDUP_REMOVED lines=12> */
.L_x_147:
[----:B------:R-:W-:Y:S05]  /*61c0*/  BSYNC B1 ;  /* 0x0000000000017941 */ /* 0x000fea0003800000 */
.L_x_146:
        /* <DEDUP_REMOVED lines=12> */
.L_x_149:
[----:B------:R-:W-:Y:S05]  /*6290*/  BSYNC B1 ;  /* 0x0000000000017941 */ /* 0x000fea0003800000 */
.L_x_148:
        /* <DEDUP_REMOVED lines=12> */
.L_x_151:
[----:B------:R-:W-:Y:S05]  /*6360*/  BSYNC B1 ;  /* 0x0000000000017941 */ /* 0x000fea0003800000 */
.L_x_150:
        /* <DEDUP_REMOVED lines=12> */
.L_x_153:
[----:B------:R-:W-:Y:S05]  /*6430*/  BSYNC B1 ;  /* 0x0000000000017941 */ /* 0x000fea0003800000 */
.L_x_152:
        /* <DEDUP_REMOVED lines=12> */
.L_x_155:
[----:B------:R-:W-:Y:S05]  /*6500*/  BSYNC B1 ;  /* 0x0000000000017941 */ /* 0x000fea0003800000 */
.L_x_154:
        /* <DEDUP_REMOVED lines=12> */
.L_x_157:
[----:B------:R-:W-:Y:S05]  /*65d0*/  BSYNC B1 ;  /* 0x0000000000017941 */ /* 0x000fea0003800000 */
.L_x_156:
[----:B-----5:R-:W-:Y:S01]  /*65e0*/  LOP3.LUT R5, R5, 0xff, RZ, 0xc0, !PT ;  /* 0x000000ff05057812 */ /* 0x020fe200078ec0ff */
[----:B------:R-:W-:Y:S01]  /*65f0*/  BSSY B1, `(.L_x_158) ;  /* 0x000000b000017945 */ /* 0x000fe20003800000 */
[----:B------:R-:W-:Y:S02]  /*6600*/  ISETP.LT.OR P2, PT, R33, 0x39, !P1 ;  /* 0x000000392100780c */ /* 0x000fe40004f41670 */
[----:B------:R-:W-:-:S05]  /*6610*/  F2FP.F16.E5M2.UNPACK_B R5, R5 ;  /* 0x00000005ff05723e */ /* 0x000fca00020004ff */
[----:B012---:R-:W-:-:S05]  /*6620*/  HADD2.F32 R14, -RZ, R5.H0_H0 ;  /* 0x20000005ff0e7230 */ /* 0x007fca0000004100 */
[----:B------:R-:W-:-:S04]  /*6630*/  FMUL R5, R14, R9 ;  /* 0x000000090e057220 */ /* 0x000fc80000400000 */
[----:B------:R-:W-:-:S05]  /*6640*/  FFMA R5, R16, R8, R5 ;  /* 0x0000000810057223 */ /* 0x000fca0000000005 */
[----:B------:R-:W-:Y:S02]  /*6650*/  F2FP.SATFINITE.E5M2.F32.PACK_AB_MERGE_C R15, RZ, R5, RZ ;  /* 0x00000005ff0f723e */ /* 0x000fe400048060ff */
[----:B------:R-:W-:-:S03]  /*6660*/  PRMT R5, RZ, 0x7610, R5 ;  /* 0x00007610ff057816 */ /* 0x000fc60000000005 */
[----:B------:R0:W-:Y:S01]  /*6670*/  @!P0 STG.E.U8 desc[UR16][R10.64+0x39], R15 ;  /* 0x0000390f0a008986 */ /* 0x0001e2000c101110 */
[----:B------:R-:W-:Y:S05]  /*6680*/  @P2 BRA `(.L_x_159) ;  /* 0x0000000000042947 */ /* 0x000fea0003800000 */
[----:B------:R1:W5:Y:S02]  /*6690*/  LDG.E.U8 R5, desc[UR16][R12.64+0x38] ;  /* 0x000038100c057981 */ /* 0x000364000c1e1100 */
.L_x_159:
[----:B------:R-:W-:Y:S05]  /*66a0*/  BSYNC B1 ;  /* 0x0000000000017941 */ /* 0x000fea0003800000 */
.L_x_158:
        /* <DEDUP_REMOVED lines=12> */
.L_x_161:
[----:B------:R-:W-:Y:S05]  /*6770*/  BSYNC B1 ;  /* 0x0000000000017941 */ /* 0x000fea0003800000 */
.L_x_160:
[----:B------:R-:W-:Y:S05]  /*6780*/  @P1 BRA `(.L_x_162) ;  /* 0x0000001000301947 */ /* 0x000fea0003800000 */
[----:B-----5:R-:W-:-:S04]  /*6790*/  LOP3.LUT R5, R5, 0xff, RZ, 0xc0, !PT ;  /* 0x000000ff05057812 */ /* 0x020fc800078ec0ff */
[----:B------:R-:W-:-:S05]  /*67a0*/  F2FP.F16.E5M2.UNPACK_B R5, R5 ;  /* 0x00000005ff05723e */ /* 0x000fca00020004ff */
[----:B------:R-:W-:-:S05]  /*67b0*/  HADD2.F32 R10, -RZ, R5.H0_H0 ;  /* 0x20000005ff0a7230 */ /* 0x000fca0000004100 */
[----:B------:R-:W-:-:S04]  /*67c0*/  FMUL R5, R10, R9 ;  /* 0x000000090a057220 */ /* 0x000fc80000400000 */
[----:B------:R-:W-:-:S05]  /*67d0*/  FFMA R5, R18, R8, R5 ;  /* 0x0000000812057223 */ /* 0x000fca0000000005 */
[----:B------:R-:W-:-:S05]  /*67e0*/  F2FP.SATFINITE.E5M2.F32.PACK_AB_MERGE_C R5, RZ, R5, RZ ;  /* 0x00000005ff05723e */ /* 0x000fca00048060ff */
[----:B------:R0:W-:Y:S01]  /*67f0*/  STG.E.U8 desc[UR16][R6.64+0x39], R5 ;  /* 0x0000390506007986 */ /* 0x0001e2000c101110 */
[----:B------:R-:W-:Y:S05]  /*6800*/  BRA `(.L_x_162) ;  /* 0x0000001000107947 */ /* 0x000fea0003800000 */
.L_x_33:
[C---:B------:R-:W-:Y:S01]  /*6810*/  ISETP.GE.AND P0, PT, R34.reuse, 0x1, PT ;  /* 0x000000012200780c */ /* 0x040fe20003f06270 */
[-C--:B--2---:R-:W-:Y:S01]  /*6820*/  FMUL R145, R145, R8.reuse ;  /* 0x0000000891917220 */ /* 0x084fe20000400000 */
[----:B------:R-:W-:Y:S01]  /*6830*/  ISETP.GE.AND P2, PT, R34, 0x9, PT ;  /* 0x000000092200780c */ /* 0x000fe20003f46270 */
[-C--:B------:R-:W-:Y:S01]  /*6840*/  FMUL R140, R140, R8.reuse ;  /* 0x000000088c8c7220 */ /* 0x080fe20000400000 */
[----:B------:R-:W-:Y:S01]  /*6850*/  ISETP.LT.OR P1, PT, R33, 0x1, !P0 ;  /* 0x000000012100780c */ /* 0x000fe20004721670 */
[-C--:B------:R-:W-:Y:S01]  /*6860*/  FMUL R143, R143, R8.reuse ;  /* 0x000000088f8f7220 */ /* 0x080fe20000400000 */
[----:B------:R-:W-:Y:S01]  /*6870*/  F2FP.SATFINITE.E5M2.F32.PACK_AB_MERGE_C R145, RZ, R145, RZ ;  /* 0x00000091ff91723e */ /* 0x000fe200048060ff */
[-C--:B------:R-:W-:Y:S01]  /*6880*/  FMUL R138, R138, R8.reuse ;  /* 0x000000088a8a7220 */ /* 0x080fe20000400000 */
[----:B------:R-:W-:Y:S01]  /*6890*/  ISETP.LT.OR P4, PT, R33, 0x2, !P0 ;  /* 0x000000022100780c */ /* 0x000fe20004781670 */
[-C--:B------:R-:W-:Y:S01]  /*68a0*/  FMUL R141, R141, R8.reuse ;  /* 0x000000088d8d7220 */ /* 0x080fe20000400000 */
[C---:B------:R-:W-:Y:S01]  /*68b0*/  ISETP.LT.OR P5, PT, R33.reuse, 0x1, !P2 ;  /* 0x000000012100780c */ /* 0x040fe200057a1670 */
[-C--:B------:R-:W-:Y:S01]  /*68c0*/  FMUL R136, R136, R8.reuse ;  /* 0x0000000888887220 */ /* 0x080fe20000400000 */
[----:B------:R-:W-:Y:S01]  /*68d0*/  ISETP.LT.OR P6, PT, R33, 0x2, !P2 ;  /* 0x000000022100780c */ /* 0x000fe200057c1670 */
[----:B------:R-:W-:Y:S01]  /*68e0*/  FMUL R139, R139, R8 ;  /* 0x000000088b8b7220 */ /* 0x000fe20000400000 */
[----:B------:R-:W-:Y:S01]  /*68f0*/  F2FP.SATFINITE.E5M2.F32.PACK_AB_MERGE_C R5, RZ, R140, RZ ;  /* 0x0000008cff05723e */ /* 0x000fe200048060ff */
[-C--:B------:R-:W-:Y:S01]  /*6900*/  FMUL R134, R134, R8.reuse ;  /* 0x0000000886867220 */ /* 0x080fe20000400000 */
[----:B------:R-:W-:Y:S01]  /*6910*/  F2FP.SATFINITE.E5M2.F32.PACK_AB_MERGE_C R143, RZ, R143, RZ ;  /* 0x0000008fff8f723e */ /* 0x000fe200048060ff */
[----:B------:R-:W-:Y:S01]  /*6920*/  @!P1 STG.E.U8 desc[UR16][R14.64], R145 ;  /* 0x000000910e009986 */ /* 0x000fe2000c101110 */
[----:B------:R-:W-:Y:S01]  /*6930*/  ISETP.LT.OR P1, PT, R33, 0x9, !P0 ;  /* 0x000000092100780c */ /* 0x000fe20004721670 */
[----:B------:R-:W-:Y:S01]  /*6940*/  FMUL R137, R137, R8 ;  /* 0x0000000889897220 */ /* 0x000fe20000400000 */
[----:B------:R-:W-:Y:S01]  /*6950*/  F2FP.SATFINITE.E5M2.F32.PACK_AB_MERGE_C R25, RZ, R138, RZ ;  /* 0x0000008aff19723e */ /* 0x000fe200048060ff */
[----:B------:R0:W-:Y:S01]  /*6960*/  @!P4 STG.E.U8 desc[UR16][R14.64+0x1], R5 ;  /* 0x000001050e00c986 */ /* 0x0001e2000c101110 */
[----:B------:R-:W-:Y:S01]  /*6970*/  F2FP.SATFINITE.E5M2.F32.PACK_AB_MERGE_C R141, RZ, R141, RZ ;  /* 0x0000008dff8d723e */ /* 0x000fe200048060ff */
[-C--:B------:R-:W-:Y:S01]  /*6980*/  FMUL R132, R132, R8.reuse ;  /* 0x0000000884847220 */ /* 0x080fe20000400000 */
[C---:B------:R-:W-:Y:S01]  /*6990*/  ISETP.LT.OR P4, PT, R33.reuse, 0xa, !P0 ;  /* 0x0000000a2100780c */ /* 0x040fe20004781670 */
[----:B------:R-:W-:Y:S01]  /*69a0*/  @!P5 STG.E.U8 desc[UR16][R12.64], R143 ;  /* 0x0000008f0c00d986 */ /* 0x000fe2000c101110 */
[----:B------:R-:W-:Y:S01]  /*69b0*/  ISETP.LT.OR P5, PT, R33, 0x9, !P2 ;  /* 0x000000092100780c */ /* 0x000fe200057a1670 */
[-C--:B------:R-:W-:Y:S01]  /*69c0*/  FMUL R135, R135, R8.reuse ;  /* 0x0000000887877220 */ /* 0x080fe20000400000 */
[----:B------:R-:W-:Y:S01]  /*69d0*/  F2FP.SATFINITE.E5M2.F32.PACK_AB_MERGE_C R139, RZ, R139, RZ ;  /* 0x0000008bff8b723e */ /* 0x000fe200048060ff */
[----:B------:R1:W-:Y:S01]  /*69e0*/  @!P6 STG.E.U8 desc[UR16][R12.64+0x1], R25 ;  /* 0x000001190c00e986 */ /* 0x0003e2000c101110 */
[C---:B------:R-:W-:Y:S01]  /*69f0*/  ISETP.LT.OR P6, PT, R33.reuse, 0xa, !P2 ;  /* 0x0000000a2100780c */ /* 0x040fe200057c1670 */
[-C--:B------:R-:W-:Y:S01]  /*6a00*/  FMUL R130, R130, R8.reuse ;  /* 0x0000000882827220 */ /* 0x080fe20000400000 */
[----:B------:R-:W-:Y:S01]  /*6a10*/  F2FP.SATFINITE.E5M2.F32.PACK_AB_MERGE_C R137, RZ, R137, RZ ;  /* 0x00000089ff89723e */ /* 0x000fe200048060ff */
[----:B------:R-:W-:Y:S01]  /*6a20*/  @!P1 STG.E.U8 desc[UR16][R14.64+0x8], R141 ;  /* 0x0000088d0e009986 */ /* 0x000fe2000c101110 */
[----:B------:R-:W-:Y:S01]  /*6a30*/  ISETP.LT.OR P1, PT, R33, 0x11, !P0 ;  /* 0x000000112100780c */ /* 0x000fe20004721670 */
[----:B------:R-:W-:Y:S01]  /*6a40*/  FMUL R133, R133, R8 ;  /* 0x0000000885857220 */ /* 0x000fe20000400000 */
[----:B0-----:R-:W-:Y:S01]  /*6a50*/  F2FP.SATFINITE.E5M2.F32.PACK_AB_MERGE_C R5, RZ, R136, RZ ;  /* 0x00000088ff05723e */ /* 0x001fe200048060ff */
[-C--:B------:R-:W-:Y:S01]  /*6a60*/  FMUL R128, R128, R8.reuse ;  /* 0x0000000880807220 */ /* 0x080fe20000400000 */
[----:B------:R-:W-:Y:S01]  /*6a70*/  F2FP.SATFINITE.E5M2.F32.PACK_AB_MERGE_C R135, RZ, R135, RZ ;  /* 0x00000087ff87723e */ /* 0x000fe200048060ff */
[----:B------:R-:W-:Y:S01]  /*6a80*/  FMUL R131, R131, R8 ;  /* 0x0000000883837220 */ /* 0x000fe20000400000 */
[----:B------:R-:W-:Y:S01]  /*6a90*/  F2FP.SATFINITE.E5M2.F32.PACK_AB_MERGE_C R133, RZ, R133, RZ ;  /* 0x00000085ff85723e */ /* 0x000fe200048060ff */
[----:B------:R0:W-:Y:S01]  /*6aa0*/  @!P4 STG.E.U8 desc[UR16][R14.64+0x9], R5 ;  /* 0x000009050e00c986 */ /* 0x0001e2000c101110 */
[----:B-1----:R-:W-:Y:S01]  /*6ab0*/  F2FP.SATFINITE.E5M2.F32.PACK_AB_MERGE_C R25, RZ, R134, RZ ;  /* 0x00000086ff19723e */ /* 0x002fe200048060ff */
        /* <DEDUP_REMOVED lines=15> */
[-C--:B------:R-:W-:Y:S01]  /*6bb0*/  FMUL R125, R125, R8.reuse ;  /* 0x000000087d7d7220 */ /* 0x080fe20000400000 */
[----:B------:R-:W-:Y:S01]  /*6bc0*/  FMUL R120, R120, R8 ;  /* 0x0000000878787220 */ /* 0x000fe20000400000 */
[----:B------:R-:W-:Y:S01]  /*6bd0*/  F2FP.SATFINITE.E5M2.F32.PACK_AB_MERGE_C R127, RZ, R127, RZ ;  /* 0x0000007fff7f723e */ /* 0x000fe200048060ff */
[----:B------:R0:W-:Y:S01]  /*6be0*/  @!P4 STG.E.U8 desc[UR16][R14.64+0x11], R5 ;  /* 0x000011050e00c986 */ /* 0x0001e2000c101110 */
[----:B-1----:R-:W-:Y:S01]  /*6bf0*/  F2FP.SATFINITE.E5M2.F32.PACK_AB_MERGE_C R25, RZ, R130, RZ ;  /* 0x00000082ff19723e */ /* 0x002fe200048060ff */
[-C--:B------:R-:W-:Y:S01]  /*6c00*/  FMUL R123, R123, R8.reuse ;  /* 0x000000087b7b7220 */ /* 0x080fe20000400000 */
[C---:B------:R-:W-:Y:S01]  /*6c10*/  ISETP.LT.OR P4, PT, R33.reuse, 0x1a, !P0 ;  /* 0x0000001a2100780c */ /* 0x040fe20004781670 */
[----:B------:R-:W-:Y:S01]  /*6c20*/  @!P5 STG.E.U8 desc[UR16][R12.64+0x10], R135 ;  /* 0x000010870c00d986 */ /* 0x000fe2000c101110 */
[C---:B------:R-:W-:Y:S01]  /*6c30*/  ISETP.LT.OR P5, PT, R33.reuse, 0x19, !P2 ;  /* 0x000000192100780c */ /* 0x040fe200057a1670 */
[-C--:B------:R-:W-:Y:S01]  /*6c40*/  FMUL R118, R118, R8.reuse ;  /* 0x0000000876767220 */ /* 0x080fe20000400000 */
[----:B------:R-:W-:Y:S01]  /*6c50*/  F2FP.SATFINITE.E5M2.F32.PACK_AB_MERGE_C R125, RZ, R125, RZ ;  /* 0x0000007dff7d723e */ /* 0x000fe200048060ff */
[----:B------:R1:W-:Y:S01]  /*6c60*/  @!P6 STG.E.U8 desc[UR16][R12.64+0x11], R25 ;  /* 0x000011190c00e986 */ /* 0x0003e2000c101110 */
[----:B------:R-:W-:Y:S01]  /*6c70*/  ISETP.LT.OR P6, PT, R33, 0x1a, !P2 ;  /* 0x0000001a2100780c */ /* 0x000fe200057c1670 */
        /* <DEDUP_REMOVED lines=8> */
[-C--:B------:R-:W-:Y:S01]  /*6d00*/  FMUL R114, R114, R8.reuse ;  /* 0x0000000872727220 */ /* 0x080fe20000400000 */
[----:B------:R-:W-:Y:S01]  /*6d10*/  FMUL R112, R112, R8 ;  /* 0x0000000870707220 */ /* 0x000fe20000400000 */
[----:B-1----:R-:W-:Y:S01]  /*6d20*/  F2FP.SATFINITE.E5M2.F32.PACK_AB_MERGE_C R25, RZ, R126, RZ ;  /* 0x0000007eff19723e */ /* 0x002fe200048060ff */
[----:B------:R0:W-:Y:S01]  /*6d30*/  @!P4 STG.E.U8 desc[UR16][R14.64+0x19], R5 ;  /* 0x000019050e00c986 */ /* 0x0001e2000c101110 */
[----:B------:R-:W-:Y:S01]  /*6d40*/  ISETP.LT.OR P4, PT, R33, 0x22, !P0 ;  /* 0x000000222100780c */ /* 0x000fe20004781670 */
[-C--:B------:R-:W-:Y:S01]  /*6d50*/  FMUL R117, R117, R8.reuse ;  /* 0x0000000875757220 */ /* 0x080fe20000400000 */
[----:B------:R-:W-:Y:S01]  /*6d60*/  F2FP.SATFINITE.E5M2.F32.PACK_AB_MERGE_C R119, RZ, R119, RZ ;  /* 0x00000077ff77723e */ /* 0x000fe200048060ff */
[----:B------:R-:W-:Y:S01]  /*6d70*/  @!P5 STG.E.U8 desc[UR16][R12.64+0x18], R131 ;  /* 0x000018830c00d986 */ /* 0x000fe2000c101110 */
[----:B------:R-:W-:Y:S01]  /*6d80*/  ISETP.LT.OR P5, PT, R33, 0x21, !P2 ;  /* 0x000000212100780c */ /* 0x000fe200057a1670 */
[----:B------:R-:W-:Y:S01]  /*6d90*/  FMUL R115, R115, R8 ;  /* 0x0000000873737220 */ /* 0x000fe20000400000 */
[----:B------:R-:W-:Y:S01]  /*6da0*/  F2FP.SATFINITE.E5M2.F32.PACK_AB_MERGE_C R27, RZ, R112, RZ ;  /* 0x00000070ff1b723e */ /* 0x000fe200048060ff */
[----:B------:R1:W-:Y:S01]  /*6db0*/  @!P6 STG.E.U8 desc[UR16][R12.64+0x19], R25 ;  /* 0x000019190c00e986 */ /* 0x0003e2000c101110 */
[----:B------:R-:W-:Y:S01]  /*6dc0*/  ISETP.LT.OR P6, PT, R33, 0x22, !P2 ;  /* 0x000000222100780c */ /* 0x000fe200057c1670 */
[-C--:B------:R-:W-:Y:S01]  /*6dd0*/  FMUL R110, R110, R8.reuse ;  /* 0x000000086e6e7220 */ /* 0x080fe20000400000 */
[-C--:B------:R-:W-:Y:S01]  /*6de0*/  FMUL R113, R113, R8.reuse ;  /* 0x0000000871717220 */ /* 0x080fe20000400000 */
        /* <DEDUP_REMOVED lines=39> */
[-C--:B------:R-:W-:Y:S01]  /*7060*/  FMUL R101, R101, R8.reuse ;  /* 0x0000000865657220 */ /* 0x080fe20000400000 */
[----:B------:R-:W-:Y:S01]  /*7070*/  @!P1 STG.E.U8 desc[UR16][R14.64+0x30], R121 ;  /* 0x000030790e009986 */ /* 0x000fe2000c101110 */
[----:B------:R-:W-:Y:S01]  /*7080*/  ISETP.LT.OR P1, PT, R33, 0x39, !P0 ;  /* 0x000000392100780c */ /* 0x000fe20004721670 */
[-C--:B------:R-:W-:Y:S01]  /*7090*/  FMUL R99, R99, R8.reuse ;  /* 0x0000000863637220 */ /* 0x080fe20000400000 */
[----:B------:R-:W-:Y:S01]  /*70a0*/  ISETP.LT.OR P0, PT, R33, 0x3a, !P0 ;  /* 0x0000003a2100780c */ /* 0x000fe20004701670 */
[----:B------:R-:W-:Y:S01]  /*70b0*/  FMUL R94, R94, R8 ;  /* 0x000000085e5e7220 */ /* 0x000fe20000400000 */
[----:B0-----:R-:W-:Y:S01]  /*70c0*/  F2FP.SATFINITE.E5M2.F32.PACK_AB_MERGE_C R5, RZ, R116, RZ ;  /* 0x00000074ff05723e */ /* 0x001fe200048060ff */
[-C--:B------:R-:W-:Y:S01]  /*70d0*/  FMUL R92, R92, R8.reuse ;  /* 0x000000085c5c7220 */ /* 0x080fe20000400000 */
[----:B------:R-:W-:Y:S01]  /*70e0*/  F2FP.SATFINITE.E5M2.F32.PACK_AB_MERGE_C R103, RZ, R103, RZ ;  /* 0x00000067ff67723e */ /* 0x000fe200048060ff */
[----:B------:R-:W-:Y:S01]  /*70f0*/  FMUL R95, R95, R8 ;  /* 0x000000085f5f7220 */ /* 0x000fe20000400000 */
[----:B-1----:R-:W-:Y:S01]  /*7100*/  F2FP.SATFINITE.E5M2.F32.PACK_AB_MERGE_C R25, RZ, R114, RZ ;  /* 0x00000072ff19723e */ /* 0x002fe200048060ff */
[----:B------:R0:W-:Y:S01]  /*7110*/  @!P4 STG.E.U8 desc[UR16][R14.64+0x31], R5 ;  /* 0x000031050e00c986 */ /* 0x0001e2000c101110 */
[----:B------:R-:W-:Y:S01]  /*7120*/  ISETP.LT.OR P4, PT, R33, 0x39, !P2 ;  /* 0x000000392100780c */ /* 0x000fe20005781670 */
[-C--:B------:R-:W-:Y:S01]  /*7130*/  FMUL R97, R97, R8.reuse ;  /* 0x0000000861617220 */ /* 0x080fe20000400000 */
[----:B------:R-:W-:Y:S01]  /*7140*/  ISETP.LT.OR P2, PT, R33, 0x3a, !P2 ;  /* 0x0000003a2100780c */ /* 0x000fe20005741670 */
[----:B------:R-:W-:Y:S01]  /*7150*/  @!P5 STG.E.U8 desc[UR16][R12.64+0x30], R119 ;  /* 0x000030770c00d986 */ /* 0x000fe2000c101110 */
[----:B------:R-:W-:Y:S01]  /*7160*/  F2FP.SATFINITE.E5M2.F32.PACK_AB_MERGE_C R101, RZ, R101, RZ ;  /* 0x00000065ff65723e */ /* 0x000fe200048060ff */
[-C--:B------:R-:W-:Y:S01]  /*7170*/  FMUL R90, R90, R8.reuse ;  /* 0x000000085a5a7220 */ /* 0x080fe20000400000 */
[----:B------:R-:W-:Y:S01]  /*7180*/  F2FP.SATFINITE.E5M2.F32.PACK_AB_MERGE_C R99, RZ, R99, RZ ;  /* 0x00000063ff63723e */ /* 0x000fe200048060ff */
[----:B------:R-:W-:Y:S01]  /*7190*/  @!P6 STG.E.U8 desc[UR16][R12.64+0x31], R25 ;  /* 0x000031190c00e986 */ /* 0x000fe2000c101110 */
[----:B------:R-:W-:Y:S01]  /*71a0*/  F2FP.SATFINITE.E5M2.F32.PACK_AB_MERGE_C R95, RZ, R95, RZ ;  /* 0x0000005fff5f723e */ /* 0x000fe200048060ff */
[-C--:B------:R-:W-:Y:S01]  /*71b0*/  FMUL R22, R22, R8.reuse ;  /* 0x0000000816167220 */ /* 0x080fe20000400000 */
[-C--:B------:R-:W-:Y:S01]  /*71c0*/  FMUL R93, R93, R8.reuse ;  /* 0x000000085d5d7220 */ /* 0x080fe20000400000 */
[----:B------:R-:W-:Y:S01]  /*71d0*/  @!P0 STG.E.U8 desc[UR16][R14.64+0x39], R27 ;  /* 0x0000391b0e008986 */ /* 0x000fe2000c101110 */
[----:B------:R-:W-:Y:S01]  /*71e0*/  ISETP.GE.AND P0, PT, R34, 0x81, PT ;  /* 0x000000812200780c */ /* 0x000fe20003f06270 */
[----:B------:R-:W-:Y:S01]  /*71f0*/  FMUL R91, R91, R8 ;  /* 0x000000085b5b7220 */ /* 0x000fe20000400000 */
[----:B0-----:R-:W-:Y:S01]  /*7200*/  F2FP.SATFINITE.E5M2.F32.PACK_AB_MERGE_C R5, RZ, R110, RZ ;  /* 0x0000006eff05723e */ /* 0x001fe200048060ff */
[----:B------:R0:W-:Y:S01]  /*7210*/  @!P1 STG.E.U8 desc[UR16][R14.64+0x38], R117 ;  /* 0x000038750e009986 */ /* 0x0001e2000c101110 */
[C---:B------:R-:W-:Y:S01]  /*7220*/  ISETP.LT.OR P6, PT, R33.reuse, 0x1, !P0 ;  /* 0x000000012100780c */ /* 0x040fe200047c1670 */
[-C--:B------:R-:W-:Y:S01]  /*7230*/  FMUL R88, R88, R8.reuse ;  /* 0x0000000858587220 */ /* 0x080fe20000400000 */
[----:B------:R-:W-:Y:S01]  /*7240*/  ISETP.LT.OR P5, PT, R33, 0x2, !P0 ;  /* 0x000000022100780c */ /* 0x000fe200047a1670 */
[----:B------:R-:W-:Y:S01]  /*7250*/  @!P4 STG.E.U8 desc[UR16][R12.64+0x38], R115 ;  /* 0x000038730c00c986 */ /* 0x000fe2000c101110 */
[----:B------:R-:W-:Y:S01]  /*7260*/  ISETP.GE.AND P1, PT, R34, 0x89, PT ;  /* 0x000000892200780c */ /* 0x000fe20003f26270 */
[-C--:B------:R-:W-:Y:S01]  /*7270*/  FMUL R21, R21, R8.reuse ;  /* 0x0000000815157220 */ /* 0x080fe20000400000 */
[----:B------:R-:W-:Y:S01]  /*7280*/  F2FP.SATFINITE.E5M2.F32.PACK_AB_MERGE_C R97, RZ, R97, RZ ;  /* 0x00000061ff61723e */ /* 0x000fe200048060ff */
[----:B------:R1:W-:Y:S01]  /*7290*/  @!P2 STG.E.U8 desc[UR16][R12.64+0x39], R5 ;  /* 0x000039050c00a986 */ /* 0x0003e2000c101110 */
[----:B------:R-:W-:Y:S01]  /*72a0*/  ISETP.LT.OR P4, PT, R33, 0x1, !P1 ;  /* 0x000000012100780c */ /* 0x000fe20004f81670 */
[-C--:B------:R-:W-:Y:S01]  /*72b0*/  FMUL R89, R89, R8.reuse ;  /* 0x0000000859597220 */ /* 0x080fe20000400000 */
[----:B------:R-:W-:Y:S01]  /*72c0*/  ISETP.LT.OR P2, PT, R33, 0xa, !P0 ;  /* 0x0000000a2100780c */ /* 0x000fe20004741670 */
[----:B------:R-:W-:Y:S01]  /*72d0*/  FMUL R23, R23, R8 ;  /* 0x0000000817177220 */ /* 0x000fe20000400000 */
[----:B0-----:R-:W-:Y:S01]  /*72e0*/  F2FP.SATFINITE.E5M2.F32.PACK_AB_MERGE_C R15, RZ, R108, RZ ;  /* 0x0000006cff0f723e */ /* 0x001fe200048060ff */
[----:B------:R-:W-:Y:S01]  /*72f0*/  @!P6 STG.E.U8 desc[UR16][R10.64], R113 ;  /* 0x000000710a00e986 */ /* 0x000fe2000c101110 */
[C---:B------:R-:W-:Y:S01]  /*7300*/  ISETP.LT.OR P6, PT, R33.reuse, 0x2, !P1 ;  /* 0x000000022100780c */ /* 0x040fe20004fc1670 */
[-C--:B------:R-:W-:Y:S01]  /*7310*/  FMUL R20, R20, R8.reuse ;  /* 0x0000000814147220 */ /* 0x080fe20000400000 */
[----:B------:R-:W-:Y:S01]  /*7320*/  F2FP.SATFINITE.E5M2.F32.PACK_AB_MERGE_C R93, RZ, R93, RZ ;  /* 0x0000005dff5d723e */ /* 0x000fe200048060ff */
[----:B------:R-:W-:Y:S01]  /*7330*/  @!P5 STG.E.U8 desc[UR16][R10.64+0x1], R15 ;  /* 0x0000010f0a00d986 */ /* 0x000fe2000c101110 */
[----:B------:R-:W-:Y:S01]  /*7340*/  ISETP.LT.OR P5, PT, R33, 0x9, !P0 ;  /* 0x000000092100780c */ /* 0x000fe200047a1670 */
[----:B------:R-:W-:Y:S01]  /*7350*/  FMUL R17, R17, R8 ;  /* 0x0000000811117220 */ /* 0x000fe20000400000 */
[----:B-1----:R-:W-:Y:S01]  /*7360*/  F2FP.SATFINITE.E5M2.F32.PACK_AB_MERGE_C R5, RZ, R106, RZ ;  /* 0x0000006aff05723e */ /* 0x002fe200048060ff */
[----:B------:R-:W-:Y:S01]  /*7370*/  @!P4 STG.E.U8 desc[UR16][R6.64], R111 ;  /* 0x0000006f0600c986 */ /* 0x000fe2000c101110 */
[----:B------:R-:W-:Y:S01]  /*7380*/  F2FP.SATFINITE.E5M2.F32.PACK_AB_MERGE_C R13, RZ, R104, RZ ;  /* 0x00000068ff0d723e */ /* 0x000fe200048060ff */
[-C--:B------:R-:W-:Y:S01]  /*7390*/  FMUL R16, R16, R8.reuse ;  /* 0x0000000810107220 */ /* 0x080fe20000400000 */
[----:B------:R-:W-:Y:S01]  /*73a0*/  ISETP.LT.OR P4, PT, R33, 0x9, !P1 ;  /* 0x000000092100780c */ /* 0x000fe20004f81670 */
[-C--:B------:R-:W-:Y:S01]  /*73b0*/  FMUL R19, R19, R8.reuse ;  /* 0x0000000813137220 */ /* 0x080fe20000400000 */
[----:B------:R-:W-:Y:S01]  /*73c0*/  F2FP.SATFINITE.E5M2.F32.PACK_AB_MERGE_C R91, RZ, R91, RZ ;  /* 0x0000005bff5b723e */ /* 0x000fe200048060ff */
[----:B------:R0:W-:Y:S01]  /*73d0*/  @!P6 STG.E.U8 desc[UR16][R6.64+0x1], R5 ;  /* 0x000001050600e986 */ /* 0x0001e2000c101110 */
[C---:B------:R-:W-:Y:S01]  /*73e0*/  ISETP.LT.OR P6, PT, R33.reuse, 0xa, !P1 ;  /* 0x0000000a2100780c */ /* 0x040fe20004fc1670 */
[----:B------:R-:W-:Y:S01]  /*73f0*/  FMUL R18, R18, R8 ;  /* 0x0000000812127220 */ /* 0x000fe20000400000 */
[----:B------:R-:W-:Y:S01]  /*7400*/  F2FP.SATFINITE.E5M2.F32.PACK_AB_MERGE_C R21, RZ, R21, RZ ;  /* 0x00000015ff15723e */ /* 0x000fe200048060ff */
[----:B------:R1:W-:Y:S01]  /*7410*/  @!P2 STG.E.U8 desc[UR16][R10.64+0x9], R13 ;  /* 0x0000090d0a00a986 */ /* 0x0003e2000c101110 */
[----:B------:R-:W-:-:S02]  /*7420*/  ISETP.LT.OR P2, PT, R33, 0x12, !P0 ;  /* 0x000000122100780c */ /* 0x000fc40004741670 */
[----:B------:R-:W-:Y:S01]  /*7430*/  F2FP.SATFINITE.E5M2.F32.PACK_AB_MERGE_C R89, RZ, R89, RZ ;  /* 0x00000059ff59723e */ /* 0x000fe200048060ff */
[----:B------:R-:W-:Y:S01]  /*7440*/  @!P5 STG.E.U8 desc[UR16][R10.64+0x8], R107 ;  /* 0x0000086b0a00d986 */ /* 0x000fe2000c101110 */
[C---:B------:R-:W-:Y:S02]  /*7450*/  ISETP.LT.OR P5, PT, R33.reuse, 0x11, !P0 ;  /* 0x000000112100780c */ /* 0x040fe400047a1670 */
[----:B------:R-:W-:Y:S01]  /*7460*/  F2FP.SATFINITE.E5M2.F32.PACK_AB_MERGE_C R23, RZ, R23, RZ ;  /* 0x00000017ff17723e */ /* 0x000fe200048060ff */
[----:B------:R-:W-:Y:S01]  /*7470*/  @!P4 STG.E.U8 desc[UR16][R6.64+0x8], R109 ;  /* 0x0000086d0600c986 */ /* 0x000fe2000c101110 */
[----:B0-----:R-:W-:Y:S02]  /*7480*/  F2FP.SATFINITE.E5M2.F32.PACK_AB_MERGE_C R5, RZ, R102, RZ ;  /* 0x00000066ff05723e */ /* 0x001fe400048060ff */
[C---:B------:R-:W-:Y:S02]  /*7490*/  ISETP.LT.OR P4, PT, R33.reuse, 0x11, !P1 ;  /* 0x000000112100780c */ /* 0x040fe40004f81670 */
[----:B-1----:R-:W-:Y:S01]  /*74a0*/  F2FP.SATFINITE.E5M2.F32.PACK_AB_MERGE_C R13, RZ, R98, RZ ;  /* 0x00000062ff0d723e */ /* 0x002fe200048060ff */
[----:B------:R0:W-:Y:S01]  /*74b0*/  @!P6 STG.E.U8 desc[UR16][R6.64+0x9], R5 ;  /* 0x000009050600e986 */ /* 0x0001e2000c101110 */
[----:B------:R-:W-:-:S02]  /*74c0*/  ISETP.LT.OR P6, PT, R33, 0x12, !P1 ;  /* 0x000000122100780c */ /* 0x000fc40004fc1670 */
[----:B------:R-:W-:Y:S01]  /*74d0*/  F2FP.SATFINITE.E5M2.F32.PACK_AB_MERGE_C R17, RZ, R17, RZ ;  /* 0x00000011ff11723e */ /* 0x000fe200048060ff */
[----:B------:R1:W-:Y:S01]  /*74e0*/  @!P2 STG.E.U8 desc[UR16][R10.64+0x11], R13 ;  /* 0x0000110d0a00a986 */ /* 0x0003e2000c101110 */
[C---:B------:R-:W-:Y:S02]  /*74f0*/  ISETP.LT.OR P2, PT, R33.reuse, 0x1a, !P0 ;  /* 0x0000001a2100780c */ /* 0x040fe40004741670 */
[----:B------:R-:W-:Y:S01]  /*7500*/  F2FP.SATFINITE.E5M2.F32.PACK_AB_MERGE_C R19, RZ, R19, RZ ;  /* 0x00000013ff13723e */ /* 0x000fe200048060ff */
[----:B------:R-:W-:Y:S01]  /*7510*/  @!P5 STG.E.U8 desc[UR16][R10.64+0x10], R105 ;  /* 0x000010690a00d986 */ /* 0x000fe2000c101110 */
[----:B------:R-:W-:Y:S02]  /*7520*/  ISETP.LT.OR P5, PT, R33, 0x19, !P0 ;  /* 0x000000192100780c */ /* 0x000fe400047a1670 */
[----:B------:R-:W-:Y:S01]  /*7530*/  F2FP.SATFINITE.E5M2.F32.PACK_AB_MERGE_C R15, RZ, R18, RZ ;  /* 0x00000012ff0f723e */ /* 0x000fe200048060ff */
[----:B------:R-:W-:Y:S01]  /*7540*/  @!P4 STG.E.U8 desc[UR16][R6.64+0x10], R103 ;  /* 0x000010670600c986 */ /* 0x000fe2000c101110 */
[----:B0-----:R-:W-:-:S02]  /*7550*/  F2FP.SATFINITE.E5M2.F32.PACK_AB_MERGE_C R5, RZ, R100, RZ ;  /* 0x00000064ff05723e */ /* 0x001fc400048060ff */
[C---:B------:R-:W-:Y:S02]  /*7560*/  ISETP.LT.OR P4, PT, R33.reuse, 0x19, !P1 ;  /* 0x000000192100780c */ /* 0x040fe40004f81670 */
[----:B-1----:R-:W-:Y:S01]  /*7570*/  F2FP.SATFINITE.E5M2.F32.PACK_AB_MERGE_C R13, RZ, R96, RZ ;  /* 0x00000060ff0d723e */ /* 0x002fe200048060ff */
[----:B------:R0:W-:Y:S01]  /*7580*/  @!P6 STG.E.U8 desc[UR16][R6.64+0x11], R5 ;  /* 0x000011050600e986 */ /* 0x0001e2000c101110 */
[----:B------:R-:W-:-:S03]  /*7590*/  ISETP.LT.OR P6, PT, R33, 0x1a, !P1 ;  /* 0x0000001a2100780c */ /* 0x000fc60004fc1670 */
[----:B------:R1:W-:Y:S01]  /*75a0*/  @!P2 STG.E.U8 desc[UR16][R10.64+0x19], R13 ;  /* 0x0000190d0a00a986 */ /* 0x0003e2000c101110 */
[----:B------:R-:W-:-:S03]  /*75b0*/  ISETP.LT.OR P2, PT, R33, 0x22, !P0 ;  /* 0x000000222100780c */ /* 0x000fc60004741670 */
[----:B------:R-:W-:Y:S01]  /*75c0*/  @!P5 STG.E.U8 desc[UR16][R10.64+0x18], R101 ;  /* 0x000018650a00d986 */ /* 0x000fe2000c101110 */
[C---:B------:R-:W-:Y:S02]  /*75d0*/  ISETP.LT.OR P5, PT, R33.reuse, 0x21, !P0 ;  /* 0x000000212100780c */ /* 0x040fe400047a1670 */
[----:B0-----:R-:W-:Y:S01]  /*75e0*/  F2FP.SATFINITE.E5M2.F32.PACK_AB_MERGE_C R5, RZ, R94, RZ ;  /* 0x0000005eff05723e */ /* 0x001fe200048060ff */
[----:B------:R-:W-:Y:S01]  /*75f0*/  @!P4 STG.E.U8 desc[UR16][R6.64+0x18], R99 ;  /* 0x000018630600c986 */ /* 0x000fe2000c101110 */
        /* <DEDUP_REMOVED lines=25> */
[C---:B------:R-:W-:Y:S02]  /*7790*/  ISETP.LT.OR P2, PT, R33.reuse, 0x39, !P0 ;  /* 0x000000392100780c */ /* 0x040fe40004741670 */
[C---:B------:R-:W-:Y:S01]  /*77a0*/  ISETP.LT.OR P0, PT, R33.reuse, 0x3a, !P0 ;  /* 0x0000003a2100780c */ /* 0x040fe20004701670 */
[----:B------:R1:W-:Y:S01]  /*77b0*/  @!P5 STG.E.U8 desc[UR16][R10.64+0x30], R89 ;  /* 0x000030590a00d986 */ /* 0x0003e2000c101110 */
[C---:B------:R-:W-:Y:S02]  /*77c0*/  ISETP.LT.OR P5, PT, R33.reuse, 0x39, !P1 ;  /* 0x000000392100780c */ /* 0x040fe40004fa1670 */
[----:B------:R-:W-:Y:S01]  /*77d0*/  ISETP.LT.OR P1, PT, R33, 0x3a, !P1 ;  /* 0x0000003a2100780c */ /* 0x000fe20004f21670 */
[----:B------:R1:W-:Y:S01]  /*77e0*/  @!P4 STG.E.U8 desc[UR16][R6.64+0x30], R23 ;  /* 0x000030170600c986 */ /* 0x0003e2000c101110 */
[----:B0-----:R-:W-:-:S05]  /*77f0*/  F2FP.SATFINITE.E5M2.F32.PACK_AB_MERGE_C R5, RZ, R20, RZ ;  /* 0x00000014ff05723e */ /* 0x001fca00048060ff */
[----:B------:R1:W-:Y:S04]  /*7800*/  @!P6 STG.E.U8 desc[UR16][R6.64+0x31], R5 ;  /* 0x000031050600e986 */ /* 0x0003e8000c101110 */
[----:B------:R1:W-:Y:S04]  /*7810*/  @!P2 STG.E.U8 desc[UR16][R10.64+0x38], R17 ;  /* 0x000038110a00a986 */ /* 0x0003e8000c101110 */
[----:B------:R1:W-:Y:S04]  /*7820*/  @!P0 STG.E.U8 desc[UR16][R10.64+0x39], R13 ;  /* 0x0000390d0a008986 */ /* 0x0003e8000c101110 */
[----:B------:R1:W-:Y:S04]  /*7830*/  @!P5 STG.E.U8 desc[UR16][R6.64+0x38], R19 ;  /* 0x000038130600d986 */ /* 0x0003e8000c101110 */
[----:B------:R1:W-:Y:S02]  /*7840*/  @!P1 STG.E.U8 desc[UR16][R6.64+0x39], R15 ;  /* 0x0000390f06009986 */ /* 0x0003e4000c101110 */
.L_x_162:
[----:B------:R-:W-:Y:S05]  /*7850*/  BSYNC B0 ;  /* 0x0000000000007941 */ /* 0x000fea0003800000 */
.L_x_32:
[----:B------:R-:W-:Y:S01]  /*7860*/  ULDC UR6, c[0x0][0xc] ;  /* 0x0000030000067ab9 */ /* 0x000fe20000000800 */
[----:B------:R-:W-:Y:S01]  /*7870*/  ULDC UR7, c[0x0][0x10] ;  /* 0x0000040000077ab9 */ /* 0x000fe20000000800 */
[----:B01---5:R-:W0:Y:S01]  /*7880*/  LDC R5, c[0x0][0x14] ;  /* 0x00000500ff057b82 */ /* 0x023e220000000800 */
[----:B------:R-:W-:Y:S01]  /*7890*/  UIMAD.WIDE.U32 UR6, UR6, UR7, URZ ;  /* 0x00000007060672a5 */ /* 0x000fe2000f8e003f */
[----:B------:R-:W-:Y:S01]  /*78a0*/  PRMT R6, RZ, 0x7610, R6 ;  /* 0x00007610ff067816 */ /* 0x000fe20000000006 */
[----:B------:R-:W-:-:S04]  /*78b0*/  IMAD.MOV.U32 R7, RZ, RZ, -0x1 ;  /* 0xffffffffff077424 */ /* 0x000fc800078e00ff */
[----:B0-----:R-:W-:-:S04]  /*78c0*/  IMAD.WIDE.U32 R2, R5, UR6, R2 ;  /* 0x0000000605027c25 */ /* 0x001fc8000f8e0002 */
[----:B------:R-:W-:Y:S01]  /*78d0*/  IMAD R5, R5, UR7, RZ ;  /* 0x0000000705057c24 */ /* 0x000fe2000f8e02ff */
[----:B------:R-:W-:Y:S02]  /*78e0*/  ULDC.64 UR6, c[0x0][0x650] ;  /* 0x0001940000067ab9 */ /* 0x000fe40000000a00 */
[----:B------:R-:W-:Y:S01]  /*78f0*/  ISETP.GE.U32.AND P0, PT, R2, UR6, PT ;  /* 0x0000000602007c0c */ /* 0x000fe2000bf06070 */
[----:B------:R-:W-:Y:S02]  /*7900*/  IMAD.IADD R3, R3, 0x1, R5 ;  /* 0x0000000103037824 */ /* 0x000fe400078e0205 */
[----:B------:R-:W-:-:S03]  /*7910*/  IMAD.MOV.U32 R5, RZ, RZ, -0x1 ;  /* 0xffffffffff057424 */ /* 0x000fc600078e00ff */
[----:B------:R-:W-:-:S13]  /*7920*/  ISETP.GE.U32.AND.EX P0, PT, R3, UR7, PT, P0 ;  /* 0x0000000703007c0c */ /* 0x000fda000bf06100 */
[----:B------:R-:W-:Y:S05]  /*7930*/  @P0 BRA `(.L_x_163) ;  /* 0x0000000400600947 */ /* 0x000fea0003800000 */
[----:B------:R-:W0:Y:S01]  /*7940*/  S2R R20, SR_CTAID.X ;  /* 0x0000000000147919 */ /* 0x000e220000002500 */
[----:B------:R-:W1:Y:S01]  /*7950*/  LDC.64 R14, c[0x0][0x628] ;  /* 0x00018a00ff0e7b82 */ /* 0x000e620000000a00 */
[----:B------:R-:W-:Y:S01]  /*7960*/  ULDC UR6, c[0x0][0x150] ;  /* 0x0000540000067ab9 */ /* 0x000fe20000000800 */
[----:B--234-:R-:W-:Y:S01]  /*7970*/  IMAD.MOV.U32 R12, RZ, RZ, R2 ;  /* 0x000000ffff0c7224 */ /* 0x01cfe200078e0002 */
[----:B------:R-:W2:Y:S01]  /*7980*/  S2R R22, SR_CTAID.Y ;  /* 0x0000000000167919 */ /* 0x000ea20000002600 */
[----:B------:R-:W-:-:S04]  /*7990*/  IMAD.MOV.U32 R13, RZ, RZ, R3 ;  /* 0x000000ffff0d7224 */ /* 0x000fc800078e0003 */
[----:B------:R-:W3:Y:S08]  /*79a0*/  LDC R23, c[0x0][0x144] ;  /* 0x00005100ff177b82 */ /* 0x000ef00000000800 */
[----:B------:R-:W4:Y:S08]  /*79b0*/  LDC R16, c[0x0][0x630] ;  /* 0x00018c00ff107b82 */ /* 0x000f300000000800 */
[----:B------:R-:W2:Y:S01]  /*79c0*/  LDC.64 R18, c[0x0][0x620] ;  /* 0x00018800ff127b82 */ /* 0x000ea20000000a00 */
[----:B-1----:R-:W-:-:S04]  /*79d0*/  ISETP.NE.U32.AND P0, PT, R14, RZ, PT ;  /* 0x000000ff0e00720c */ /* 0x002fc80003f05070 */
[----:B------:R-:W-:Y:S02]  /*79e0*/  ISETP.NE.AND.EX P0, PT, R15, RZ, PT, P0 ;  /* 0x000000ff0f00720c */ /* 0x000fe40003f05300 */
[----:B0-----:R-:W-:-:S05]  /*79f0*/  I2FP.F32.U32 R5, R20 ;  /* 0x0000001400057245 */ /* 0x001fca0000201000 */
[----:B------:R-:W-:-:S04]  /*7a00*/  FMUL R5, R5, UR6 ;  /* 0x0000000605057c20 */ /* 0x000fc80008400000 */
[----:B------:R0:W1:Y:S02]  /*7a10*/  F2I.U32.TRUNC.NTZ R21, R5 ;  /* 0x0000000500157305 */ /* 0x000064000020f000 */
[----:B---34-:R-:W-:Y:S05]  /*7a20*/  @!P0 BRA `(.L_x_164) ;  /* 0x0000000000288947 */ /* 0x018fea0003800000 */
[----:B0-----:R-:W0:Y:S02]  /*7a30*/  LDC R5, c[0x0][0x634] ;  /* 0x00018d00ff057b82 */ /* 0x001e240000000800 */
        /* <DEDUP_REMOVED lines=9> */
.L_x_164:
[-CC-:B------:R-:W-:Y:S01]  /*7ad0*/  SHF.R.U64 R17, R12, R16.reuse, R13.reuse ;  /* 0x000000100c117219 */ /* 0x180fe2000000120d */
[----:B------:R-:W3:Y:S01]  /*7ae0*/  LDC.64 R28, c[0x0][0x640] ;  /* 0x00019000ff1c7b82 */ /* 0x000ee20000000a00 */
[----:B0-----:R-:W-:Y:S01]  /*7af0*/  SHF.R.U32.HI R5, RZ, R16, R13 ;  /* 0x00000010ff057219 */ /* 0x001fe2000001160d */
[----:B-1----:R-:W-:Y:S01]  /*7b00*/  IMAD.MOV R21, RZ, RZ, -R21 ;  /* 0x000000ffff157224 */ /* 0x002fe200078e0a15 */
[----:B------:R-:W-:Y:S01]  /*7b10*/  IADD3 R11, P0, RZ, -R17, RZ ;  /* 0x80000011ff0b7210 */ /* 0x000fe20007f1e0ff */
[----:B------:R-:W-:Y:S02]  /*7b20*/  ULDC UR6, c[0x0][0x154] ;  /* 0x0000550000067ab9 */ /* 0x000fe40000000800 */
[----:B------:R-:W-:Y:S02]  /*7b30*/  IMAD R23, R23, R21, R20 ;  /* 0x0000001517177224 */ /* 0x000fe400078e0214 */
[----:B------:R-:W0:Y:S01]  /*7b40*/  LDC R12, c[0x0][0x618] ;  /* 0x00018600ff0c7b82 */ /* 0x000e220000000800 */
[----:B------:R-:W-:-:S02]  /*7b50*/  IMAD.X R5, RZ, RZ, ~R5, P0 ;  /* 0x000000ffff057224 */ /* 0x000fc400000e0e05 */
[----:B--2---:R-:W-:-:S04]  /*7b60*/  IMAD.WIDE.U32 R6, R11, R18, R2 ;  /* 0x000000120b067225 */ /* 0x004fc800078e0002 */
[----:B------:R-:W-:Y:S01]  /*7b70*/  IMAD R10, R5, R18, RZ ;  /* 0x00000012050a7224 */ /* 0x000fe200078e02ff */
[----:B------:R-:W1:Y:S03]  /*7b80*/  LDC R24, c[0x0][0x608] ;  /* 0x00018200ff187b82 */ /* 0x000e660000000800 */
[----:B------:R-:W-:Y:S02]  /*7b90*/  IMAD R5, R11, R19, R10 ;  /* 0x000000130b057224 */ /* 0x000fe400078e020a */
[----:B------:R-:W-:Y:S02]  /*7ba0*/  IMAD.MOV.U32 R11, RZ, RZ, 0x1 ;  /* 0x00000001ff0b7424 */ /* 0x000fe400078e00ff */
[----:B------:R-:W-:Y:S01]  /*7bb0*/  IMAD.IADD R5, R7, 0x1, R5 ;  /* 0x0000000107057824 */ /* 0x000fe200078e0205 */
[----:B------:R-:W2:Y:S01]  /*7bc0*/  LDC R26, c[0x0][0x658] ;  /* 0x00019600ff1a7b82 */ /* 0x000ea20000000800 */
[----:B------:R-:W-:-:S02]  /*7bd0*/  I2FP.F32.U32 R7, R22 ;  /* 0x0000001600077245 */ /* 0x000fc40000201000 */
[----:B---3--:R-:W-:-:S03]  /*7be0*/  ISETP.NE.U32.AND P0, PT, R28, RZ, PT ;  /* 0x000000ff1c00720c */ /* 0x008fc60003f05070 */
[----:B------:R-:W-:Y:S01]  /*7bf0*/  FMUL R10, R7, UR6 ;  /* 0x00000006070a7c20 */ /* 0x000fe20008400000 */
[----:B------:R-:W-:Y:S01]  /*7c00*/  ISETP.NE.AND.EX P0, PT, R29, RZ, PT, P0 ;  /* 0x000000ff1d00720c */ /* 0x000fe20003f05300 */
[----:B------:R-:W3:Y:S01]  /*7c10*/  LDC R21, c[0x0][0x148] ;  /* 0x00005200ff157b82 */ /* 0x000ee20000000800 */
[-CC-:B0-----:R-:W-:Y:S01]  /*7c20*/  SHF.R.U64 R16, R6, R12.reuse, R5.reuse ;  /* 0x0000000c06107219 */ /* 0x181fe20000001205 */
[----:B------:R0:W4:Y:S01]  /*7c30*/  F2I.U32.TRUNC.NTZ R18, R10 ;  /* 0x0000000a00127305 */ /* 0x000122000020f000 */
[----:B------:R-:W-:Y:S01]  /*7c40*/  SHF.R.U32.HI R5, RZ, R12, R5 ;  /* 0x0000000cff057219 */ /* 0x000fe20000011605 */
[----:B------:R-:W-:-:S04]  /*7c50*/  IMAD.MOV.U32 R7, RZ, RZ, -0x1 ;  /* 0xffffffffff077424 */ /* 0x000fc800078e00ff */
[----:B------:R-:W0:Y:S01]  /*7c60*/  LDC R20, c[0x0][0x600] ;  /* 0x00018000ff147b82 */ /* 0x000e220000000800 */
[-CC-:B-1----:R-:W-:Y:S02]  /*7c70*/  SHF.R.U64 R14, R16, R24.reuse, R5.reuse ;  /* 0x00000018100e7219 */ /* 0x182fe40000001205 */
[----:B------:R-:W-:-:S05]  /*7c80*/  SHF.R.U32.HI R5, RZ, R24, R5 ;  /* 0x00000018ff057219 */ /* 0x000fca0000011605 */
[----:B------:R-:W1:Y:S01]  /*7c90*/  LDC R27, c[0x0][0x648] ;  /* 0x00019200ff1b7b82 */ /* 0x000e620000000800 */
[-C--:B--2---:R-:W-:Y:S02]  /*7ca0*/  SHF.L.U32 R6, R7, R26.reuse, RZ ;  /* 0x0000001a07067219 */ /* 0x084fe400000006ff */
[-CC-:B------:R-:W-:Y:S02]  /*7cb0*/  SHF.R.U64 R19, R14, R26.reuse, R5.reuse ;  /* 0x0000001a0e137219 */ /* 0x180fe40000001205 */
[----:B------:R-:W-:Y:S02]  /*7cc0*/  SHF.R.U32.HI R7, RZ, R26, R5 ;  /* 0x0000001aff077219 */ /* 0x000fe40000011605 */
[----:B------:R-:W-:Y:S01]  /*7cd0*/  LOP3.LUT R25, RZ, R6, RZ, 0x33, !PT ;  /* 0x00000006ff197212 */ /* 0x000fe200078e33ff */
[----:B------:R-:W2:Y:S01]  /*7ce0*/  LDC R30, c[0x0][0x638] ;  /* 0x00018e00ff1e7b82 */ /* 0x000ea20000000800 */
[----:B------:R-:W-:Y:S01]  /*7cf0*/  SHF.L.U32 R26, R11, R26, RZ ;  /* 0x0000001a0b1a7219 */ /* 0x000fe200000006ff */
[----:B------:R-:W-:-:S06]  /*7d00*/  IMAD.MOV.U32 R6, RZ, RZ, R19 ;  /* 0x000000ffff067224 */ /* 0x000fcc00078e0013 */
[----:B------:R-:W0:Y:S01]  /*7d10*/  LDC R31, c[0x0][0x610] ;  /* 0x00018400ff1f7b82 */ /* 0x000e220000000800 */
[----:B----4-:R-:W-:Y:S05]  /*7d20*/  @!P0 BRA `(.L_x_165) ;  /* 0x0000000000288947 */ /* 0x010fea0003800000 */
[----:B------:R-:W4:Y:S02]  /*7d30*/  LDC R6, c[0x0][0x64c] ;  /* 0x00019300ff067b82 */ /* 0x000f240000000800 */
[----:B----4-:R-:W-:-:S05]  /*7d40*/  IADD3 R5, P0, R19, R6, RZ ;  /* 0x0000000613057210 */ /* 0x010fca0007f1e0ff */
[----:B------:R-:W-:-:S04]  /*7d50*/  IMAD.X R15, RZ, RZ, R7, P0 ;  /* 0x000000ffff0f7224 */ /* 0x000fc800000e0607 */
[----:B------:R-:W-:-:S04]  /*7d60*/  IMAD.WIDE.U32 R6, R15, R28, RZ ;  /* 0x0000001c0f067225 */ /* 0x000fc800078e00ff */
[----:B0-----:R-:W-:-:S04]  /*7d70*/  IMAD.WIDE.U32 R10, P0, R5, R29, R6 ;  /* 0x0000001d050a7225 */ /* 0x001fc80007800006 */
[----:B------:R-:W-:-:S04]  /*7d80*/  IMAD.WIDE.U32 R6, R5, R28, RZ ;  /* 0x0000001c05067225 */ /* 0x000fc800078e00ff */
[----:B------:R-:W-:Y:S01]  /*7d90*/  IMAD.X R13, RZ, RZ, RZ, P0 ;  /* 0x000000ffff0d7224 */ /* 0x000fe200000e06ff */
[----:B------:R-:W-:Y:S01]  /*7da0*/  IADD3 RZ, P0, R7, R10, RZ ;  /* 0x0000000a07ff7210 */ /* 0x000fe20007f1e0ff */
[----:B------:R-:W-:-:S04]  /*7db0*/  IMAD.MOV.U32 R12, RZ, RZ, R11 ;  /* 0x000000ffff0c7224 */ /* 0x000fc800078e000b */
[----:B------:R-:W-:-:S08]  /*7dc0*/  IMAD.WIDE.U32.X R6, R15, R29, R12, P0 ;  /* 0x0000001d0f067225 */ /* 0x000fd000000e040c */
.L_x_165:
[----:B-1----:R-:W-:Y:S01]  /*7dd0*/  SHF.R.U64 R5, R6, R27, R7 ;  /* 0x0000001b06057219 */ /* 0x002fe20000001207 */
[----:B0-----:R-:W-:Y:S01]  /*7de0*/  VIADD R7, R20, 0xffffffff ;  /* 0xffffffff14077836 */ /* 0x001fe20000000000 */
[----:B------:R-:W-:Y:S01]  /*7df0*/  LOP3.LUT R32, R14, R25, RZ, 0xc0, !PT ;  /* 0x000000190e207212 */ /* 0x000fe200078ec0ff */
[----:B------:R-:W-:Y:S02]  /*7e00*/  IMAD.MOV R18, RZ, RZ, -R18 ;  /* 0x000000ffff127224 */ /* 0x000fe400078e0a12 */
[----:B------:R-:W-:Y:S01]  /*7e10*/  IMAD.MOV R6, RZ, RZ, -R5 ;  /* 0x000000ffff067224 */ /* 0x000fe200078e0a05 */
[----:B------:R-:W-:Y:S01]  /*7e20*/  LOP3.LUT R16, R16, R7, RZ, 0xc0, !PT ;  /* 0x0000000710107212 */ /* 0x000fe200078ec0ff */
[----:B------:R-:W-:Y:S02]  /*7e30*/  IMAD R32, R26, R5, R32 ;  /* 0x000000051a207224 */ /* 0x000fe400078e0220 */
[----:B---3--:R-:W-:Y:S02]  /*7e40*/  @P3 IMAD R23, R21, R18, R22 ;  /* 0x0000001215173224 */ /* 0x008fe400078e0216 */
[----:B--2---:R-:W-:-:S02]  /*7e50*/  IMAD R5, R6, R30, R19 ;  /* 0x0000001e06057224 */ /* 0x004fc400078e0213 */
[----:B------:R-:W-:Y:S02]  /*7e60*/  IMAD R32, R32, R31, R23 ;  /* 0x0000001f20207224 */ /* 0x000fe400078e0217 */
[----:B------:R-:W-:Y:S02]  /*7e70*/  IMAD R5, R5, R20, R16 ;  /* 0x0000001405057224 */ /* 0x000fe400078e0210 */
[----:B------:R-:W-:-:S03]  /*7e80*/  IMAD.MOV.U32 R6, RZ, RZ, 0x1 ;  /* 0x00000001ff067424 */ /* 0x000fc600078e00ff */
[----:B------:R-:W-:Y:S02]  /*7e90*/  SEL R7, R5, R32, !P3 ;  /* 0x0000002005077207 */ /* 0x000fe40005800000 */
[----:B------:R-:W-:Y:S01]  /*7ea0*/  SEL R32, R32, R5, !P3 ;  /* 0x0000000520207207 */ /* 0x000fe20005800000 */
[----:B------:R-:W-:-:S07]  /*7eb0*/  IMAD.MOV.U32 R5, RZ, RZ, R17 ;  /* 0x000000ffff057224 */ /* 0x000fce00078e0011 */
.L_x_163:
[----:B------:R-:W-:Y:S01]  /*7ec0*/  LOP3.LUT P0, RZ, R6, 0xff, RZ, 0xc0, !PT ;  /* 0x000000ff06ff7812 */ /* 0x000fe2000780c0ff */
[----:B------:R-:W-:-:S12]  /*7ed0*/  IMAD.MOV.U32 R6, RZ, RZ, R32 ;  /* 0x000000ffff067224 */ /* 0x000fd800078e0020 */
[----:B------:R-:W-:Y:S05]  /*7ee0*/  @P0 BRA `(.L_x_166) ;  /* 0xffffff9000500947 */ /* 0x000fea000383ffff */
[----:B------:R-:W-:Y:S05]  /*7ef0*/  EXIT ;  /* 0x000000000000794d */ /* 0x000fea0003800000 */
.L_x_4:
[----:B0-----:R-:W-:Y:S01]  /*7f00*/  ULDC.64 UR4, c[0x0][0x650] ;  /* 0x0001940000047ab9 */ /* 0x001fe20000000a00 */
        /* <DEDUP_REMOVED lines=25> */
.L_x_168:
[--C-:B------:R-:W-:Y:S01]  /*80a0*/  SHF.R.U64 R16, R14, R18, R15.reuse ;  /* 0x000000120e107219 */ /* 0x100fe2000000120f */
[----:B------:R-:W0:Y:S01]  /*80b0*/  LDC R22, c[0x0][0x618] ;  /* 0x00018600ff167b82 */ /* 0x000e220000000800 */
[----:B------:R-:W-:Y:S01]  /*80c0*/  I2FP.F32.U32 R7, R8 ;  /* 0x0000000800077245 */ /* 0x000fe20000201000 */
[----:B------:R-:W-:Y:S01]  /*80d0*/  ULDC UR4, c[0x0][0x150] ;  /* 0x0000540000047ab9 */ /* 0x000fe20000000800 */
[----:B------:R-:W-:Y:S02]  /*80e0*/  SHF.R.U32.HI R6, RZ, R18, R15 ;  /* 0x00000012ff067219 */ /* 0x000fe4000001160f */
[----:B------:R-:W-:Y:S01]  /*80f0*/  IADD3 R9, P0, RZ, -R16, RZ ;  /* 0x80000010ff097210 */ /* 0x000fe20007f1e0ff */
[----:B------:R-:W-:Y:S01]  /*8100*/  FMUL R13, R7, UR4 ;  /* 0x00000004070d7c20 */ /* 0x000fe20008400000 */
[----:B------:R-:W-:Y:S01]  /*8110*/  ULDC UR4, c[0x0][0x154] ;  /* 0x0000550000047ab9 */ /* 0x000fe20000000800 */
[----:B------:R-:W1:Y:S02]  /*8120*/  LDC.64 R24, c[0x0][0x640] ;  /* 0x00019000ff187b82 */ /* 0x000e640000000a00 */
[----:B------:R-:W-:-:S02]  /*8130*/  IMAD.X R11, RZ, RZ, ~R6, P0 ;  /* 0x000000ffff0b7224 */ /* 0x000fc400000e0e06 */
[----:B------:R-:W2:Y:S01]  /*8140*/  F2I.U32.TRUNC.NTZ R13, R13 ;  /* 0x0000000d000d7305 */ /* 0x000ea2000020f000 */
[----:B------:R-:W-:-:S03]  /*8150*/  IMAD.WIDE.U32 R6, R9, R20, R2 ;  /* 0x0000001409067225 */ /* 0x000fc600078e0002 */
[----:B------:R-:W3:Y:S01]  /*8160*/  LDC R15, c[0x0][0x144] ;  /* 0x00005100ff0f7b82 */ /* 0x000ee20000000800 */
[----:B------:R-:W-:-:S04]  /*8170*/  IMAD R12, R11, R20, RZ ;  /* 0x000000140b0c7224 */ /* 0x000fc800078e02ff */
[----:B------:R-:W-:Y:S02]  /*8180*/  IMAD R9, R9, R21, R12 ;  /* 0x0000001509097224 */ /* 0x000fe400078e020c */
[----:B------:R-:W-:Y:S01]  /*8190*/  IMAD.MOV.U32 R12, RZ, RZ, -0x1 ;  /* 0xffffffffff0c7424 */ /* 0x000fe200078e00ff */
[----:B------:R-:W4:Y:S01]  /*81a0*/  LDC R18, c[0x0][0x608] ;  /* 0x00018200ff127b82 */ /* 0x000f220000000800 */
[----:B------:R-:W-:Y:S01]  /*81b0*/  IMAD.IADD R7, R7, 0x1, R9 ;  /* 0x0000000107077824 */ /* 0x000fe200078e0209 */
[----:B------:R-:W-:-:S04]  /*81c0*/  I2FP.F32.U32 R9, R10 ;  /* 0x0000000a00097245 */ /* 0x000fc80000201000 */
[-C--:B0-----:R-:W-:Y:S01]  /*81d0*/  SHF.R.U64 R14, R6, R22.reuse, R7 ;  /* 0x00000016060e7219 */ /* 0x081fe20000001207 */
[----:B--2---:R-:W-:Y:S01]  /*81e0*/  IMAD.MOV R6, RZ, RZ, -R13 ;  /* 0x000000ffff067224 */ /* 0x004fe200078e0a0d */
[----:B------:R-:W0:Y:S01]  /*81f0*/  LDC R11, c[0x0][0x658] ;  /* 0x00019600ff0b7b82 */ /* 0x000e220000000800 */
[----:B-1----:R-:W-:Y:S01]  /*8200*/  ISETP.NE.U32.AND P0, PT, R24, RZ, PT ;  /* 0x000000ff1800720c */ /* 0x002fe20003f05070 */
[----:B------:R-:W-:Y:S01]  /*8210*/  FMUL R9, R9, UR4 ;  /* 0x0000000409097c20 */ /* 0x000fe20008400000 */
[----:B------:R-:W-:Y:S02]  /*8220*/  SHF.R.U32.HI R7, RZ, R22, R7 ;  /* 0x00000016ff077219 */ /* 0x000fe40000011607 */
[----:B------:R-:W-:-:S03]  /*8230*/  ISETP.NE.AND.EX P0, PT, R25, RZ, PT, P0 ;  /* 0x000000ff1900720c */ /* 0x000fc60003f05300 */
[----:B------:R-:W1:Y:S01]  /*8240*/  LDC R21, c[0x0][0x148] ;  /* 0x00005200ff157b82 */ /* 0x000e620000000800 */
[----:B---3--:R-:W-:Y:S02]  /*8250*/  IMAD R22, R15, R6, R8 ;  /* 0x000000060f167224 */ /* 0x008fe400078e0208 */
[----:B------:R-:W-:-:S05]  /*8260*/  IMAD.MOV.U32 R8, RZ, RZ, 0x1 ;  /* 0x00000001ff087424 */ /* 0x000fca00078e00ff */
[----:B------:R-:W2:Y:S01]  /*8270*/  LDC R20, c[0x0][0x600] ;  /* 0x00018000ff147b82 */ /* 0x000ea20000000800 */
[-CC-:B----4-:R-:W-:Y:S02]  /*8280*/  SHF.R.U64 R17, R14, R18.reuse, R7.reuse ;  /* 0x000000120e117219 */ /* 0x190fe40000001207 */
[----:B------:R-:W-:Y:S02]  /*8290*/  SHF.R.U32.HI R6, RZ, R18, R7 ;  /* 0x00000012ff067219 */ /* 0x000fe40000011607 */
[----:B------:R3:W4:Y:S03]  /*82a0*/  F2I.U32.TRUNC.NTZ R18, R9 ;  /* 0x0000000900127305 */ /* 0x000726000020f000 */
[----:B------:R-:W1:Y:S01]  /*82b0*/  LDC R23, c[0x0][0x648] ;  /* 0x00019200ff177b82 */ /* 0x000e620000000800 */
[-C--:B0-----:R-:W-:Y:S02]  /*82c0*/  SHF.R.U64 R19, R17, R11.reuse, R6 ;  /* 0x0000000b11137219 */ /* 0x081fe40000001206 */
[----:B------:R-:W-:-:S02]  /*82d0*/  SHF.L.U32 R12, R12, R11, RZ ;  /* 0x0000000b0c0c7219 */ /* 0x000fc400000006ff */
[-C--:B------:R-:W-:Y:S01]  /*82e0*/  SHF.R.U32.HI R7, RZ, R11.reuse, R6 ;  /* 0x0000000bff077219 */ /* 0x080fe20000011606 */
[----:B------:R-:W-:Y:S01]  /*82f0*/  IMAD.MOV.U32 R6, RZ, RZ, R19 ;  /* 0x000000ffff067224 */ /* 0x000fe200078e0013 */
[----:B------:R-:W-:Y:S01]  /*8300*/  SHF.L.U32 R27, R8, R11, RZ ;  /* 0x0000000b081b7219 */ /* 0x000fe200000006ff */
[----:B------:R-:W0:Y:S01]  /*8310*/  LDC R26, c[0x0][0x638] ;  /* 0x00018e00ff1a7b82 */ /* 0x000e220000000800 */
[----:B------:R-:W-:-:S07]  /*8320*/  LOP3.LUT R28, RZ, R12, RZ, 0x33, !PT ;  /* 0x0000000cff1c7212 */ /* 0x000fce00078e33ff */
[----:B------:R-:W0:Y:S01]  /*8330*/  LDC R29, c[0x0][0x610] ;  /* 0x00018400ff1d7b82 */ /* 0x000e220000000800 */
[----:B---34-:R-:W-:Y:S05]  /*8340*/  @!P0 BRA `(.L_x_169) ;  /* 0x0000000000288947 */ /* 0x018fea0003800000 */
        /* <DEDUP_REMOVED lines=10> */
.L_x_169:
[----:B-1----:R-:W-:Y:S01]  /*83f0*/  SHF.R.U64 R7, R6, R23, R7 ;  /* 0x0000001706077219 */ /* 0x002fe20000001207 */
[----:B--2---:R-:W-:Y:S01]  /*8400*/  VIADD R9, R20, 0xffffffff ;  /* 0xffffffff14097836 */ /* 0x004fe20000000000 */
[----:B------:R-:W-:Y:S01]  /*8410*/  LOP3.LUT R6, R17, R28, RZ, 0xc0, !PT ;  /* 0x0000001c11067212 */ /* 0x000fe200078ec0ff */
[----:B------:R-:W-:Y:S02]  /*8420*/  IMAD.MOV R18, RZ, RZ, -R18 ;  /* 0x000000ffff127224 */ /* 0x000fe400078e0a12 */
[----:B------:R-:W-:Y:S02]  /*8430*/  IMAD.MOV R8, RZ, RZ, -R7 ;  /* 0x000000ffff087224 */ /* 0x000fe400078e0a07 */
[----:B------:R-:W-:Y:S01]  /*8440*/  IMAD R11, R27, R7, R6 ;  /* 0x000000071b0b7224 */ /* 0x000fe200078e0206 */
[----:B------:R-:W-:Y:S01]  /*8450*/  LOP3.LUT R7, R14, R9, RZ, 0xc0, !PT ;  /* 0x000000090e077212 */ /* 0x000fe200078ec0ff */
[----:B------:R-:W-:Y:S02]  /*8460*/  @P3 IMAD R22, R21, R18, R10 ;  /* 0x0000001215163224 */ /* 0x000fe400078e020a */
[----:B0-----:R-:W-:-:S02]  /*8470*/  IMAD R6, R8, R26, R19 ;  /* 0x0000001a08067224 */ /* 0x001fc400078e0213 */
[----:B------:R-:W-:Y:S02]  /*8480*/  IMAD R11, R11, R29, R22 ;  /* 0x0000001d0b0b7224 */ /* 0x000fe400078e0216 */
[----:B------:R-:W-:Y:S02]  /*8490*/  IMAD R6, R6, R20, R7 ;  /* 0x0000001406067224 */ /* 0x000fe400078e0207 */
[----:B------:R-:W-:-:S03]  /*84a0*/  IMAD.MOV.U32 R8, RZ, RZ, 0x1 ;  /* 0x00000001ff087424 */ /* 0x000fc600078e00ff */
[----:B------:R-:W-:Y:S02]  /*84b0*/  SEL R14, R6, R11, !P3 ;  /* 0x0000000b060e7207 */ /* 0x000fe40005800000 */
[----:B------:R-:W-:Y:S01]  /*84c0*/  SEL R11, R11, R6, !P3 ;  /* 0x000000060b0b7207 */ /* 0x000fe20005800000 */
[----:B------:R-:W-:Y:S01]  /*84d0*/  IMAD.MOV.U32 R6, RZ, RZ, R16 ;  /* 0x000000ffff067224 */ /* 0x000fe200078e0010 */
[----:B------:R-:W-:-:S07]  /*84e0*/  PRMT R7, R8, 0x7610, R7 ;  /* 0x0000761008077816 */ /* 0x000fce0000000007 */
.L_x_167:
[----:B------:R-:W-:-:S08]  /*84f0*/  NOP ;  /* 0x0000000000007918 */ /* 0x000fd00000000000 */
[----:B------:R-:W0:-:S00]  /*8500*/  USETMAXREG.DEALLOC.CTAPOOL 0x28 ;  /* 0x00000028000079c8 */ /* 0x000e0000080e0500 */
[----:B0-----:R-:W-:-:S13]  /*8510*/  ISETP.NE.AND P0, PT, R5, RZ, PT ;  /* 0x000000ff0500720c */ /* 0x001fda0003f05270 */
[----:B------:R-:W-:Y:S05]  /*8520*/  @P0 EXIT ;  /* 0x000000000000094d */ /* 0x000fea0003800000 */
[----:B------:R-:W-:Y:S01]  /*8530*/  LOP3.LUT P0, RZ, R7, 0xff, RZ, 0xc0, !PT ;  /* 0x000000ff07ff7812 */ /* 0x000fe2000780c0ff */
[----:B------:R-:W-:Y:S02]  /*8540*/  IMAD.MOV.U32 R5, RZ, RZ, 0x1 ;  /* 0x00000001ff057424 */ /* 0x000fe400078e00ff */
[----:B------:R-:W-:-:S10]  /*8550*/  IMAD.MOV.U32 R13, RZ, RZ, RZ ;  /* 0x000000ffff0d7224 */ /* 0x000fd400078e00ff */
[----:B------:R-:W-:Y:S05]  /*8560*/  @!P0 BRA `(.L_x_170) ;  /* 0x0000000c00308947 */ /* 0x000fea0003800000 */
[----:B------:R-:W0:Y:S01]  /*8570*/  LDC R5, c[0x0][0x28c] ;  /* 0x0000a300ff057b82 */ /* 0x000e220000000800 */
[----:B------:R-:W-:Y:S01]  /*8580*/  ULDC UR5, c[0x0][0x600] ;  /* 0x0001800000057ab9 */ /* 0x000fe20000000800 */
[----:B------:R-:W-:Y:S01]  /*8590*/  ULDC UR4, c[0x0][0xc] ;  /* 0x0000030000047ab9 */ /* 0x000fe20000000800 */
[----:B------:R-:W-:Y:S01]  /*85a0*/  UIADD3 UR16, UR5, -0x1, URZ ;  /* 0xffffffff05107890 */ /* 0x000fe2000fffe03f */
[C---:B------:R-:W-:Y:S01]  /*85b0*/  LOP3.LUT P2, RZ, R0.reuse, 0x7f, RZ, 0xc0, !PT ;  /* 0x0000007f00ff7812 */ /* 0x040fe2000784c0ff */
[----:B------:R-:W-:Y:S01]  /*85c0*/  ULDC UR6, c[0x0][0x658] ;  /* 0x0001960000067ab9 */ /* 0x000fe20000000800 */
[----:B------:R-:W-:Y:S01]  /*85d0*/  ULDC UR5, c[0x0][0x10] ;  /* 0x0000040000057ab9 */ /* 0x000fe20000000800 */
[----:B------:R-:W-:Y:S01]  /*85e0*/  UMOV UR7, 0xffffffff ;  /* 0xffffffff00077882 */ /* 0x000fe20000000000 */
[----:B------:R-:W-:Y:S01]  /*85f0*/  UMOV UR8, 0x1 ;  /* 0x0000000100087882 */ /* 0x000fe20000000000 */
[----:B------:R-:W-:Y:S01]  /*8600*/  UIMAD.WIDE.U32 UR4, UR4, UR5, URZ ;  /* 0x00000005040472a5 */ /* 0x000fe2000f8e003f */
[----:B------:R-:W-:Y:S01]  /*8610*/  LOP3.LUT P0, RZ, R0, 0x1f, RZ, 0xc0, !PT ;  /* 0x0000001f00ff7812 */ /* 0x000fe2000780c0ff */
[----:B------:R-:W-:Y:S01]  /*8620*/  USHF.L.U32 UR7, UR7, UR6, URZ ;  /* 0x0000000607077299 */ /* 0x000fe2000800063f */
[----:B------:R-:W-:Y:S01]  /*8630*/  BSSY B0, `(.L_x_170) ;  /* 0x00000bf000007945 */ /* 0x000fe20003800000 */
[----:B------:R-:W-:Y:S01]  /*8640*/  USHF.L.U32 UR18, UR8, UR6, URZ ;  /* 0x0000000608127299 */ /* 0x000fe2000800063f */
[----:B------:R-:W-:Y:S01]  /*8650*/  IMAD.MOV.U32 R15, RZ, RZ, 0x1 ;  /* 0x00000001ff0f7424 */ /* 0x000fe200078e00ff */
[----:B------:R-:W-:Y:S01]  /*8660*/  LOP3.LUT R16, R4, 0x2, RZ, 0xfc, !PT ;  /* 0x0000000204107812 */ /* 0x000fe200078efcff */
[----:B------:R-:W-:Y:S01]  /*8670*/  ULDC UR6, c[0x0][0x14] ;  /* 0x0000050000067ab9 */ /* 0x000fe20000000800 */
[----:B------:R-:W-:Y:S01]  /*8680*/  PLOP3.LUT P0, PT, P0, P2, PT, 0x8a, 0x0 ;  /* 0x000000000000781c */ /* 0x000fe20000705172 */
[----:B------:R-:W-:Y:S01]  /*8690*/  UIMAD.WIDE.U32 UR20, UR4, UR6, URZ ;  /* 0x00000006041472a5 */ /* 0x000fe2000f8e003f */
[----:B------:R-:W-:Y:S01]  /*86a0*/  IMAD.MOV.U32 R13, RZ, RZ, RZ ;  /* 0x000000ffff0d7224 */ /* 0x000fe200078e00ff */
[----:B------:R-:W-:-:S02]  /*86b0*/  UIMAD UR13, UR5, UR6, URZ ;  /* 0x00000006050d72a4 */ /* 0x000fc4000f8e023f */
[----:B------:R-:W-:Y:S01]  /*86c0*/  ULOP3.LUT UR17, URZ, UR7, URZ, 0x33, !UPT ;  /* 0x000000073f117292 */ /* 0x000fe2000f8e333f */
[----:B0-----:R-:W-:Y:S01]  /*86d0*/  VIADD R5, R5, 0x3f ;  /* 0x0000003f05057836 */ /* 0x001fe20000000000 */
[----:B------:R-:W-:Y:S01]  /*86e0*/  UIADD3 UR13, UR21, UR13, URZ ;  /* 0x0000000d150d7290 */ /* 0x000fe2000fffe03f */
[----:B------:R-:W-:-:S03]  /*86f0*/  ULDC.64 UR22, c[0x0][0x198] ;  /* 0x0000660000167ab9 */ /* 0x000fc60000000a00 */
[----:B------:R-:W-:-:S04]  /*8700*/  SHF.R.S32.HI R8, RZ, 0x1f, R5 ;  /* 0x0000001fff087819 */ /* 0x000fc80000011405 */
[----:B------:R-:W-:Y:S01]  /*8710*/  LEA.HI R8, R8, R5, RZ, 0x6 ;  /* 0x0000000508087211 */ /* 0x000fe200078f30ff */
[----:B------:R-:W-:-:S03]  /*8720*/  IMAD.MOV.U32 R5, RZ, RZ, 0x1 ;  /* 0x00000001ff057424 */ /* 0x000fc600078e00ff */
[----:B------:R-:W-:-:S05]  /*8730*/  SHF.R.S32.HI R12, RZ, 0x6, R8 ;  /* 0x00000006ff0c7819 */ /* 0x000fca0000011408 */
[----:B------:R-:W-:-:S07]  /*8740*/  VIADD R0, R12, 0x1 ;  /* 0x000000010c007836 */ /* 0x000fce0000000000 */
.L_x_182:
[----:B------:R-:W-:-:S03]  /*8750*/  UMOV UR4, 0xffffffff ;  /* 0xffffffff00047882 */ /* 0x000fc60000000000 */
[----:B------:R-:W-:Y:S05]  /*8760*/  BRA.DIV UR4, `(.L_x_171) ;  /* 0x00000012049c7947 */ /* 0x000fea000b800000 */
[----:B------:R-:W-:-:S13]  /*8770*/  ELECT P1, URZ, PT ;  /* 0x00000000003f782f */ /* 0x000fda0003820000 */
.L_x_200:
[----:B------:R-:W0:Y:S01]  /*8780*/  LDC R7, c[0x0][0x28c] ;  /* 0x0000a300ff077b82 */ /* 0x000e220000000800 */
[----:B------:R-:W-:Y:S01]  /*8790*/  BSSY B1, `(.L_x_172) ;  /* 0x0000037000017945 */ /* 0x000fe20003800000 */
[----:B0-----:R-:W-:-:S13]  /*87a0*/  ISETP.LT.OR P1, PT, R7, 0x1, !P1 ;  /* 0x000000010700780c */ /* 0x001fda0004f21670 */
[----:B------:R-:W-:Y:S05]  /*87b0*/  @P1 BRA `(.L_x_173) ;  /* 0x0000000000d01947 */ /* 0x000fea0003800000 */
[----:B------:R-:W-:Y:S02]  /*87c0*/  IMAD.SHL.U32 R14, R14, 0x40, RZ ;  /* 0x000000400e0e7824 */ /* 0x000fe400078e00ff */
[----:B------:R-:W-:Y:S02]  /*87d0*/  IMAD.SHL.U32 R17, R11, 0x100, RZ ;  /* 0x000001000b117824 */ /* 0x000fe400078e00ff */
[----:B------:R-:W-:Y:S02]  /*87e0*/  IMAD.MOV.U32 R20, RZ, RZ, RZ ;  /* 0x000000ffff147224 */ /* 0x000fe400078e00ff */
[----:B------:R-:W-:Y:S02]  /*87f0*/  IMAD.MOV.U32 R7, RZ, RZ, R0 ;  /* 0x000000ffff077224 */ /* 0x000fe400078e0000 */
[----:B------:R-:W-:Y:S02]  /*8800*/  IMAD.MOV.U32 R8, RZ, RZ, R5 ;  /* 0x000000ffff087224 */ /* 0x000fe400078e0005 */
[----:B------:R-:W-:-:S07]  /*8810*/  IMAD.MOV.U32 R9, RZ, RZ, R13 ;  /* 0x000000ffff097224 */ /* 0x000fce00078e000d */
.L_x_177:
[----:B------:R-:W0:Y:S01]  /*8820*/  S2R R11, SR_CgaCtaId ;  /* 0x00000000000b7919 */ /* 0x000e220000008800 */
[----:B------:R-:W-:-:S04]  /*8830*/  MOV R10, 0x400 ;  /* 0x00000400000a7802 */ /* 0x000fc80000000f00 */
[----:B0-----:R-:W-:Y:S02]  /*8840*/  LEA R18, R11, R10, 0x18 ;  /* 0x0000000a0b127211 */ /* 0x001fe400078ec0ff */
[----:B------:R-:W-:Y:S01]  /*8850*/  SHF.L.U32 R10, R8, 0x1f, RZ ;  /* 0x0000001f080a7819 */ /* 0x000fe200000006ff */
[----:B------:R-:W0:Y:S02]  /*8860*/  @!P2 LDC R11, c[0x0][0x500] ;  /* 0x00014000ff0bab82 */ /* 0x000e240000000800 */
[----:B------:R-:W-:-:S04]  /*8870*/  IMAD R19, R9, 0x8, R18 ;  /* 0x0000000809137824 */ /* 0x000fc800078e0212 */
[----:B------:R-:W1:Y:S02]  /*8880*/  SYNCS.PHASECHK.TRANS64.TRYWAIT P1, [R19+URZ+0x58], R10 ;  /* 0x0000580a130075a7 */ /* 0x000e64000802017f */
[----:B-1----:R-:W-:Y:S05]  /*8890*/  @!P1 BRA `(.L_x_174) ;  /* 0x0000001000709947 */ /* 0x002fea0003800000 */
.L_x_201:
[----:B-1----:R-:W-:Y:S01]  /*88a0*/  PRMT R10, R16, 0x9910, RZ ;  /* 0x00009910100a7816 */ /* 0x002fe200000000ff */
[----:B0-----:R0:W-:Y:S03]  /*88b0*/  @!P2 SYNCS.ARRIVE.TRANS64 RZ, [R19+URZ], R11 ;  /* 0x0000000b13ffa9a7 */ /* 0x0011e6000800003f */
[----:B------:R-:W-:-:S13]  /*88c0*/  ISETP.NE.AND P1, PT, R10, 0x2, PT ;  /* 0x000000020a00780c */ /* 0x000fda0003f25270 */
[----:B0-----:R-:W-:Y:S05]  /*88d0*/  @P1 BRA `(.L_x_175) ;  /* 0x0000000000041947 */ /* 0x001fea0003800000 */
[----:B------:R-:W-:Y:S01]  /*88e0*/  BPT.TRAP 0x1 ;  /* 0x000000040000795c */ /* 0x000fe20000300000 */
.L_x_175:
[----:B------:R-:W-:Y:S05]  /*88f0*/  @P0 BRA `(.L_x_176) ;  /* 0x0000000000040947 */ /* 0x000fea0003800000 */
[----:B------:R-:W-:Y:S01]  /*8900*/  BPT.TRAP 0x1 ;  /* 0x000000040000795c */ /* 0x000fe20000300000 */
.L_x_176:
[--C-:B------:R-:W-:Y:S01]  /*8910*/  IMAD R10, R9, 0x4000, R18.reuse ;  /* 0x00004000090a7824 */ /* 0x100fe200078e0212 */
[----:B------:R-:W-:Y:S01]  /*8920*/  R2UR UR9, R19 ;  /* 0x00000000130972ca */ /* 0x000fe200000e0000 */
[----:B------:R-:W-:Y:S01]  /*8930*/  IMAD R18, R9, 0x1000, R18 ;  /* 0x0000100009127824 */ /* 0x000fe200078e0212 */
[----:B------:R-:W-:Y:S01]  /*8940*/  UIADD3 UR4, UP0, UR22, 0xf0, URZ ;  /* 0x000000f016047890 */ /* 0x000fe2000ff1e03f */
[----:B------:R-:W-:Y:S01]  /*8950*/  VIADD R7, R7, 0xffffffff ;  /* 0xffffffff07077836 */ /* 0x000fe20000000000 */
[----:B------:R-:W-:Y:S01]  /*8960*/  R2UR UR5, R10 ;  /* 0x000000000a0572ca */ /* 0x000fe200000e0000 */
[----:B------:R-:W-:Y:S01]  /*8970*/  UIADD3 UR24, UP1, UR22, 0x1f0, URZ ;  /* 0x000001f016187890 */ /* 0x000fe2000ff3e03f */
[----:B------:R-:W-:Y:S01]  /*8980*/  R2UR UR8, R18 ;  /* 0x00000000120872ca */ /* 0x000fe200000e0000 */
[----:B------:R-:W-:Y:S01]  /*8990*/  VIADD R9, R9, 0x1 ;  /* 0x0000000109097836 */ /* 0x000fe20000000000 */
[----:B------:R-:W-:Y:S01]  /*89a0*/  R2UR UR11, R17 ;  /* 0x00000000110b72ca */ /* 0x000fe200000e0000 */
[----:B------:R-:W-:Y:S01]  /*89b0*/  UIADD3.X UR25, URZ, UR23, URZ, UP1, !UPT ;  /* 0x000000173f197290 */ /* 0x000fe20008ffe43f */
[----:B------:R-:W-:Y:S01]  /*89c0*/  R2UR UR10, R20 ;  /* 0x00000000140a72ca */ /* 0x000fe200000e0000 */
[----:B------:R-:W-:Y:S01]  /*89d0*/  UMOV UR6, 0x0 ;  /* 0x0000000000067882 */ /* 0x000fe20000000000 */
[----:B------:R-:W-:Y:S01]  /*89e0*/  R2UR UR12, R6 ;  /* 0x00000000060c72ca */ /* 0x000fe200000e0000 */
[----:B------:R-:W-:Y:S01]  /*89f0*/  UMOV UR7, 0x10000000 ;  /* 0x1000000000077882 */ /* 0x000fe20000000000 */
[----:B------:R-:W-:Y:S01]  /*8a00*/  R2UR UR19, R14 ;  /* 0x000000000e1372ca */ /* 0x000fe200000e0000 */
[----:B------:R-:W-:Y:S01]  /*8a10*/  VIADD R20, R20, 0x40 ;  /* 0x0000004014147836 */ /* 0x000fe20000000000 */
[----:B------:R-:W-:Y:S01]  /*8a20*/  ISETP.GT.AND P4, PT, R7, 0x1, PT ;  /* 0x000000010700780c */ /* 0x000fe20003f84270 */
[----:B------:R-:W-:Y:S01]  /*8a30*/  UIADD3 UR14, UR5, 0x180, URZ ;  /* 0x00000180050e7890 */ /* 0x000fe2000fffe03f */
[----:B------:R-:W-:Y:S01]  /*8a40*/  ISETP.NE.AND P1, PT, R9, 0xb, PT ;  /* 0x0000000b0900780c */ /* 0x000fe20003f25270 */
[----:B------:R-:W-:-:S02]  /*8a50*/  UIADD3.X UR5, URZ, UR23, URZ, UP0, !UPT ;  /* 0x000000173f057290 */ /* 0x000fc400087fe43f */
[----:B------:R-:W-:Y:S01]  /*8a60*/  UIADD3 UR15, UR8, 0x2c180, URZ ;  /* 0x0002c180080f7890 */ /* 0x000fe2000fffe03f */
[----:B------:R-:W-:Y:S02]  /*8a70*/  SEL R11, RZ, 0x1, P1 ;  /* 0x00000001ff0b7807 */ /* 0x000fe40000800000 */
[----:B------:R-:W-:Y:S01]  /*8a80*/  UMOV UR8, UR14 ;  /* 0x0000000e00087c82 */ /* 0x000fe20008000000 */
[----:B------:R-:W-:Y:S02]  /*8a90*/  SEL R9, R9, RZ, P1 ;  /* 0x000000ff09097207 */ /* 0x000fe40000800000 */
[----:B------:R-:W-:Y:S01]  /*8aa0*/  LOP3.LUT R8, R8, R11, RZ, 0x3c, !PT ;  /* 0x0000000b08087212 */ /* 0x000fe200078e3cff */
[----:B------:R0:W-:Y:S02]  /*8ab0*/  UTMALDG.3D [UR8], [UR4], desc[UR6] ;  /* 0x00000608040075b4 */ /* 0x0001e40008011000 */
[----:B0-----:R-:W-:Y:S01]  /*8ac0*/  UMOV UR8, UR15 ;  /* 0x0000000f00087c82 */ /* 0x001fe20008000000 */
[----:B------:R-:W-:-:S02]  /*8ad0*/  UMOV UR11, UR19 ;  /* 0x00000013000b7c82 */ /* 0x000fc40008000000 */
[----:B------:R0:W-:Y:S02]  /*8ae0*/  UTMALDG.3D [UR8], [UR24], desc[UR6] ;  /* 0x00000608180075b4 */ /* 0x0001e40008011000 */
[----:B0-----:R-:W-:Y:S05]  /*8af0*/  @P4 BRA `(.L_x_177) ;  /* 0xfffffffc00484947 */ /* 0x001fea000383ffff */
.L_x_173:
[----:B------:R-:W-:Y:S05]  /*8b00*/  BSYNC B1 ;  /* 0x0000000000017941 */ /* 0x000fea0003800000 */
.L_x_172:
[----:B------:R-:W-:Y:S01]  /*8b10*/  LOP3.LUT P4, RZ, R15, 0xff, RZ, 0xc0, !PT ;  /* 0x000000ff0fff7812 */ /* 0x000fe2000788c0ff */
[----:B------:R-:W-:Y:S01]  /*8b20*/  IMAD.IADD R13, R12, 0x1, R13 ;  /* 0x000000010c0d7824 */ /* 0x000fe200078e020d */
[----:B------:R-:W-:Y:S01]  /*8b30*/  IADD3 R2, P5, R2, UR20, RZ ;  /* 0x0000001402027c10 */ /* 0x000fe2000ffbe0ff */
[----:B------:R-:W-:Y:S01]  /*8b40*/  ULDC.64 UR4, c[0x0][0x650] ;  /* 0x0001940000047ab9 */ /* 0x000fe20000000a00 */
[----:B------:R-:W-:Y:S01]  /*8b50*/  BSSY B1, `(.L_x_178) ;  /* 0x000006a000017945 */ /* 0x000fe20003800000 */
[----:B------:R-:W-:Y:S01]  /*8b60*/  IMAD.MOV.U32 R11, RZ, RZ, -0x1 ;  /* 0xffffffffff0b7424 */ /* 0x000fe200078e00ff */
[----:B------:R-:W-:Y:S01]  /*8b70*/  ISETP.GT.U32.AND P1, PT, R13, 0xa, PT ;  /* 0x0000000a0d00780c */ /* 0x000fe20003f24070 */
[----:B------:R-:W-:Y:S01]  /*8b80*/  IMAD.MOV.U32 R14, RZ, RZ, -0x1 ;  /* 0xffffffffff0e7424 */ /* 0x000fe200078e00ff */
[----:B------:R-:W-:Y:S02]  /*8b90*/  IADD3.X R3, R3, UR13, RZ, P5, !PT ;  /* 0x0000000d03037c10 */ /* 0x000fe4000affe4ff */
[----:B------:R-:W-:-:S02]  /*8ba0*/  ISETP.LT.U32.AND P1, PT, R12, 0xb, P1 ;  /* 0x0000000b0c00780c */ /* 0x000fc40000f21070 */
[----:B------:R-:W-:Y:S01]  /*8bb0*/  PRMT R15, RZ, 0x7610, R15 ;  /* 0x00007610ff0f7816 */ /* 0x000fe2000000000f */
[----:B------:R-:W0:Y:S01]  /*8bc0*/  @P4 S2R R7, SR_CgaCtaId ;  /* 0x0000000000074919 */ /* 0x000e220000008800 */
[----:B------:R-:W-:-:S04]  /*8bd0*/  @P4 MOV R6, 0x400 ;  /* 0x0000040000064802 */ /* 0x000fc80000000f00 */
[----:B0-----:R-:W-:Y:S01]  /*8be0*/  @P4 LEA R8, R7, R6, 0x18 ;  /* 0x0000000607084211 */ /* 0x001fe200078ec0ff */
[----:B------:R-:W-:Y:S01]  /*8bf0*/  IMAD.WIDE.U32 R6, R13, -0x45d1745d, RZ ;  /* 0xba2e8ba30d067825 */ /* 0x000fe200078e00ff */
[----:B------:R-:W-:Y:S02]  /*8c00*/  SEL R6, RZ, 0x1, !P1 ;  /* 0x00000001ff067807 */ /* 0x000fe40004800000 */
[----:B------:R-:W-:Y:S01]  /*8c10*/  ISETP.GE.U32.AND P1, PT, R2, UR4, PT ;  /* 0x0000000402007c0c */ /* 0x000fe2000bf26070 */
[----:B------:R0:W-:Y:S01]  /*8c20*/  @P4 SYNCS.ARRIVE.TRANS64.A1T0 RZ, [R8+URZ+0xc8], RZ ;  /* 0x0000c8ff08ff49a7 */ /* 0x0001e2000810003f */
[----:B------:R-:W-:Y:S02]  /*8c30*/  ISETP.GE.U32.AND P4, PT, R12, 0xb, PT ;  /* 0x0000000b0c00780c */ /* 0x000fe40003f86070 */
[----:B------:R-:W-:Y:S02]  /*8c40*/  ISETP.GE.U32.AND.EX P1, PT, R3, UR5, PT, P1 ;  /* 0x0000000503007c0c */ /* 0x000fe4000bf26110 */
[----:B------:R-:W-:Y:S01]  /*8c50*/  LOP3.LUT R5, R5, R6, RZ, 0x3c, !PT ;  /* 0x0000000605057212 */ /* 0x000fe200078e3cff */
[----:B------:R-:W-:Y:S01]  /*8c60*/  IMAD.MOV.U32 R6, RZ, RZ, -0x1 ;  /* 0xffffffffff067424 */ /* 0x000fe200078e00ff */
[----:B0-----:R-:W-:-:S02]  /*8c70*/  SHF.R.U32.HI R8, RZ, 0x3, R7 ;  /* 0x00000003ff087819 */ /* 0x001fc40000011607 */
[----:B------:R-:W-:-:S03]  /*8c80*/  PRMT R7, RZ, 0x7610, R7 ;  /* 0x00007610ff077816 */ /* 0x000fc60000000007 */
[----:B------:R-:W-:Y:S02]  /*8c90*/  IMAD R13, R8, -0xb, R13 ;  /* 0xfffffff5080d7824 */ /* 0x000fe400078e020d */
[----:B------:R-:W-:Y:S02]  /*8ca0*/  @P4 LOP3.LUT R5, R5, 0x1, R8, 0x78, !PT ;  /* 0x0000000105054812 */ /* 0x000fe400078e7808 */
[----:B------:R-:W-:Y:S05]  /*8cb0*/  @P1 BRA `(.L_x_179) ;  /* 0x00000004004c1947 */ /* 0x000fea0003800000 */
[----:B------:R-:W-:Y:S01]  /*8cc0*/  ULDC.64 UR4, c[0x0][0x628] ;  /* 0x00018a0000047ab9 */ /* 0x000fe20000000a00 */
[----:B------:R-:W0:Y:S01]  /*8cd0*/  S2R R17, SR_CTAID.X ;  /* 0x0000000000117919 */ /* 0x000e220000002500 */
[----:B------:R-:W-:Y:S01]  /*8ce0*/  ISETP.NE.U32.AND P1, PT, RZ, UR4, PT ;  /* 0x00000004ff007c0c */ /* 0x000fe2000bf25070 */
[----:B------:R-:W-:Y:S01]  /*8cf0*/  ULDC UR7, c[0x0][0x630] ;  /* 0x00018c0000077ab9 */ /* 0x000fe20000000800 */
[----:B------:R-:W-:Y:S01]  /*8d00*/  IMAD.MOV.U32 R6, RZ, RZ, R2 ;  /* 0x000000ffff067224 */ /* 0x000fe200078e0002 */
[----:B------:R-:W1:Y:S01]  /*8d10*/  S2R R14, SR_CTAID.Y ;  /* 0x00000000000e7919 */ /* 0x000e620000002600 */
[----:B------:R-:W-:Y:S01]  /*8d20*/  ISETP.NE.AND.EX P1, PT, RZ, UR5, PT, P1 ;  /* 0x00000005ff007c0c */ /* 0x000fe2000bf25310 */
[----:B------:R-:W-:-:S12]  /*8d30*/  IMAD.MOV.U32 R7, RZ, RZ, R3 ;  /* 0x000000ffff077224 */ /* 0x000fd800078e0003 */
[----:B------:R-:W-:Y:S05]  /*8d40*/  @!P1 BRA `(.L_x_180) ;  /* 0x0000000000289947 */ /* 0x000fea0003800000 */
[----:B------:R-:W-:Y:S02]  /*8d50*/  ULDC UR6, c[0x0][0x634] ;  /* 0x00018d0000067ab9 */ /* 0x000fe40000000800 */
[----:B------:R-:W-:-:S05]  /*8d60*/  IADD3 R11, P1, R2, UR6, RZ ;  /* 0x00000006020b7c10 */ /* 0x000fca000ff3e0ff */
[----:B------:R-:W-:-:S04]  /*8d70*/  IMAD.X R19, RZ, RZ, R3, P1 ;  /* 0x000000ffff137224 */ /* 0x000fc800008e0603 */
[----:B------:R-:W-:-:S04]  /*8d80*/  IMAD.WIDE.U32 R8, R19, UR4, RZ ;  /* 0x0000000413087c25 */ /* 0x000fc8000f8e00ff */
[----:B------:R-:W-:-:S04]  /*8d90*/  IMAD.WIDE.U32 R8, P1, R11, UR5, R8 ;  /* 0x000000050b087c25 */ /* 0x000fc8000f820008 */
[----:B------:R-:W-:-:S04]  /*8da0*/  IMAD.WIDE.U32 R10, R11, UR4, RZ ;  /* 0x000000040b0a7c25 */ /* 0x000fc8000f8e00ff */
[----:B------:R-:W-:Y:S01]  /*8db0*/  IMAD.X R7, RZ, RZ, RZ, P1 ;  /* 0x000000ffff077224 */ /* 0x000fe200008e06ff */
[----:B------:R-:W-:Y:S01]  /*8dc0*/  IADD3 RZ, P1, R11, R8, RZ ;  /* 0x000000080bff7210 */ /* 0x000fe20007f3e0ff */
[----:B------:R-:W-:-:S04]  /*8dd0*/  IMAD.MOV.U32 R6, RZ, RZ, R9 ;  /* 0x000000ffff067224 */ /* 0x000fc800078e0009 */
[----:B------:R-:W-:-:S08]  /*8de0*/  IMAD.WIDE.U32.X R6, R19, UR5, R6, P1 ;  /* 0x0000000513067c25 */ /* 0x000fd000088e0406 */
.L_x_180:
[--C-:B------:R-:W-:Y:S01]  /*8df0*/  SHF.R.U64 R10, R6, UR7, R7.reuse ;  /* 0x00000007060a7c19 */ /* 0x100fe20008001207 */
[----:B------:R-:W-:Y:S01]  /*8e00*/  ULDC.64 UR4, c[0x0][0x620] ;  /* 0x0001880000047ab9 */ /* 0x000fe20000000a00 */
[----:B------:R-:W-:Y:S01]  /*8e10*/  SHF.R.U32.HI R6, RZ, UR7, R7 ;  /* 0x00000007ff067c19 */ /* 0x000fe20008011607 */
[----:B------:R-:W2:Y:S01]  /*8e20*/  LDC R22, c[0x0][0x144] ;  /* 0x00005100ff167b82 */ /* 0x000ea20000000800 */
[----:B------:R-:W-:Y:S01]  /*8e30*/  IADD3 R9, P1, RZ, -R10, RZ ;  /* 0x8000000aff097210 */ /* 0x000fe20007f3e0ff */
[----:B------:R-:W-:Y:S01]  /*8e40*/  ULDC.64 UR8, c[0x0][0x640] ;  /* 0x0001900000087ab9 */ /* 0x000fe20000000a00 */
[----:B0-----:R-:W-:Y:S01]  /*8e50*/  I2FP.F32.U32 R11, R17 ;  /* 0x00000011000b7245 */ /* 0x001fe20000201000 */
[----:B------:R-:W-:Y:S02]  /*8e60*/  ULDC UR6, c[0x0][0x608] ;  /* 0x0001820000067ab9 */ /* 0x000fe40000000800 */
[----:B------:R-:W-:Y:S01]  /*8e70*/  IMAD.X R6, RZ, RZ, ~R6, P1 ;  /* 0x000000ffff067224 */ /* 0x000fe200008e0e06 */
[----:B------:R-:W-:Y:S01]  /*8e80*/  ISETP.NE.U32.AND P1, PT, RZ, UR8, PT ;  /* 0x00000008ff007c0c */ /* 0x000fe2000bf25070 */
[----:B------:R-:W0:Y:S02]  /*8e90*/  LDC R19, c[0x0][0x148] ;  /* 0x00005200ff137b82 */ /* 0x000e240000000800 */
[----:B------:R-:W-:Y:S01]  /*8ea0*/  IMAD R8, R6, UR4, RZ ;  /* 0x0000000406087c24 */ /* 0x000fe2000f8e02ff */
[----:B------:R-:W-:Y:S01]  /*8eb0*/  ISETP.NE.AND.EX P1, PT, RZ, UR9, PT, P1 ;  /* 0x00000009ff007c0c */ /* 0x000fe2000bf25310 */
[----:B------:R-:W-:Y:S01]  /*8ec0*/  IMAD.WIDE.U32 R6, R9, UR4, R2 ;  /* 0x0000000409067c25 */ /* 0x000fe2000f8e0002 */
[----:B------:R-:W-:-:S03]  /*8ed0*/  ULDC UR4, c[0x0][0x150] ;  /* 0x0000540000047ab9 */ /* 0x000fc60000000800 */
[----:B------:R-:W-:Y:S02]  /*8ee0*/  IMAD R9, R9, UR5, R8 ;  /* 0x0000000509097c24 */ /* 0x000fe4000f8e0208 */
[----:B------:R-:W-:Y:S01]  /*8ef0*/  FMUL R8, R11, UR4 ;  /* 0x000000040b087c20 */ /* 0x000fe20008400000 */
[----:B------:R-:W-:Y:S01]  /*8f00*/  ULDC UR4, c[0x0][0x618] ;  /* 0x0001860000047ab9 */ /* 0x000fe20000000800 */
[----:B------:R-:W-:Y:S01]  /*8f10*/  ULDC UR5, c[0x0][0x154] ;  /* 0x0000550000057ab9 */ /* 0x000fe20000000800 */
[----:B------:R-:W-:-:S03]  /*8f20*/  IMAD.IADD R7, R7, 0x1, R9 ;  /* 0x0000000107077824 */ /* 0x000fc600078e0209 */
[----:B------:R-:W3:Y:S02]  /*8f30*/  F2I.U32.TRUNC.NTZ R8, R8 ;  /* 0x0000000800087305 */ /* 0x000ee4000020f000 */
[----:B------:R-:W-:Y:S02]  /*8f40*/  SHF.R.U64 R11, R6, UR4, R7 ;  /* 0x00000004060b7c19 */ /* 0x000fe40008001207 */
[----:B-1----:R-:W-:-:S05]  /*8f50*/  I2FP.F32.U32 R6, R14 ;  /* 0x0000000e00067245 */ /* 0x002fca0000201000 */
[----:B------:R-:W-:Y:S01]  /*8f60*/  FMUL R21, R6, UR5 ;  /* 0x0000000506157c20 */ /* 0x000fe20008400000 */
[----:B------:R-:W-:Y:S01]  /*8f70*/  SHF.R.U32.HI R6, RZ, UR4, R7 ;  /* 0x00000004ff067c19 */ /* 0x000fe20008011607 */
[----:B------:R-:W-:-:S03]  /*8f80*/  ULDC UR4, c[0x0][0x658] ;  /* 0x0001960000047ab9 */ /* 0x000fc60000000800 */
[--C-:B------:R-:W-:Y:S01]  /*8f90*/  SHF.R.U64 R20, R11, UR6, R6.reuse ;  /* 0x000000060b147c19 */ /* 0x100fe20008001206 */
[----:B------:R-:W1:Y:S01]  /*8fa0*/  F2I.U32.TRUNC.NTZ R21, R21 ;  /* 0x0000001500157305 */ /* 0x000e62000020f000 */
[----:B------:R-:W-:Y:S01]  /*8fb0*/  SHF.R.U32.HI R7, RZ, UR6, R6 ;  /* 0x00000006ff077c19 */ /* 0x000fe20008011606 */
[----:B---3--:R-:W-:-:S03]  /*8fc0*/  IMAD.MOV R8, RZ, RZ, -R8 ;  /* 0x000000ffff087224 */ /* 0x008fc600078e0a08 */
[----:B------:R-:W-:Y:S01]  /*8fd0*/  SHF.R.U64 R18, R20, UR4, R7 ;  /* 0x0000000414127c19 */ /* 0x000fe20008001207 */
[----:B--2---:R-:W-:Y:S01]  /*8fe0*/  IMAD R17, R22, R8, R17 ;  /* 0x0000000816117224 */ /* 0x004fe200078e0211 */
[----:B------:R-:W-:-:S03]  /*8ff0*/  SHF.R.U32.HI R23, RZ, UR4, R7 ;  /* 0x00000004ff177c19 */ /* 0x000fc60008011607 */
[----:B------:R-:W-:Y:S02]  /*9000*/  IMAD.MOV.U32 R6, RZ, RZ, R18 ;  /* 0x000000ffff067224 */ /* 0x000fe400078e0012 */
[----:B------:R-:W-:Y:S01]  /*9010*/  IMAD.MOV.U32 R7, RZ, RZ, R23 ;  /* 0x000000ffff077224 */ /* 0x000fe200078e0017 */
[----:B-1----:R-:W-:Y:S06]  /*9020*/  @!P1 BRA `(.L_x_181) ;  /* 0x0000000000289947 */ /* 0x002fec0003800000 */
[----:B------:R-:W-:Y:S02]  /*9030*/  ULDC UR4, c[0x0][0x64c] ;  /* 0x0001930000047ab9 */ /* 0x000fe40000000800 */
[----:B------:R-:W-:-:S05]  /*9040*/  IADD3 R7, P1, R18, UR4, RZ ;  /* 0x0000000412077c10 */ /* 0x000fca000ff3e0ff */
[----:B------:R-:W-:-:S04]  /*9050*/  IMAD.X R23, RZ, RZ, R23, P1 ;  /* 0x000000ffff177224 */ /* 0x000fc800008e0617 */
[----:B------:R-:W-:-:S04]  /*9060*/  IMAD.WIDE.U32 R8, R23, UR8, RZ ;  /* 0x0000000817087c25 */ /* 0x000fc8000f8e00ff */
[----:B------:R-:W-:-:S04]  /*9070*/  IMAD.WIDE.U32 R8, P1, R7, UR9, R8 ;  /* 0x0000000907087c25 */ /* 0x000fc8000f820008 */
[----:B------:R-:W-:-:S04]  /*9080*/  IMAD.WIDE.U32 R6, R7, UR8, RZ ;  /* 0x0000000807067c25 */ /* 0x000fc8000f8e00ff */
[----:B------:R-:W-:Y:S01]  /*9090*/  IMAD.MOV.U32 R6, RZ, RZ, R9 ;  /* 0x000000ffff067224 */ /* 0x000fe200078e0009 */
[----:B------:R-:W-:Y:S01]  /*90a0*/  IADD3 RZ, P4, R7, R8, RZ ;  /* 0x0000000807ff7210 */ /* 0x000fe20007f9e0ff */
[----:B------:R-:W-:-:S04]  /*90b0*/  IMAD.X R7, RZ, RZ, RZ, P1 ;  /* 0x000000ffff077224 */ /* 0x000fc800008e06ff */
[----:B------:R-:W-:-:S08]  /*90c0*/  IMAD.WIDE.U32.X R6, R23, UR9, R6, P4 ;  /* 0x0000000917067c25 */ /* 0x000fd0000a0e0406 */
.L_x_181:
[----:B------:R-:W-:Y:S01]  /*90d0*/  ULDC UR4, c[0x0][0x648] ;  /* 0x0001920000047ab9 */ /* 0x000fe20000000800 */
[----:B------:R-:W-:Y:S01]  /*90e0*/  LOP3.LUT R20, R20, UR17, RZ, 0xc0, !PT ;  /* 0x0000001114147c12 */ /* 0x000fe2000f8ec0ff */
[----:B------:R-:W-:Y:S01]  /*90f0*/  IMAD.MOV R21, RZ, RZ, -R21 ;  /* 0x000000ffff157224 */ /* 0x000fe200078e0a15 */
[----:B------:R-:W-:Y:S01]  /*9100*/  SHF.R.U64 R7, R6, UR4, R7 ;  /* 0x0000000406077c19 */ /* 0x000fe20008001207 */
[----:B------:R-:W-:Y:S01]  /*9110*/  ULDC UR4, c[0x0][0x638] ;  /* 0x00018e0000047ab9 */ /* 0x000fe20000000800 */
[----:B------:R-:W-:Y:S01]  /*9120*/  LOP3.LUT R11, R11, UR16, RZ, 0xc0, !PT ;  /* 0x000000100b0b7c12 */ /* 0x000fe2000f8ec0ff */
[----:B0-----:R-:W-:Y:S01]  /*9130*/  @P3 IMAD R17, R19, R21, R14 ;  /* 0x0000001513113224 */ /* 0x001fe200078e020e */
[----:B------:R-:W-:Y:S01]  /*9140*/  ULDC UR5, c[0x0][0x610] ;  /* 0x0001840000057ab9 */ /* 0x000fe20000000800 */
[----:B------:R-:W-:Y:S02]  /*9150*/  IMAD.MOV R9, RZ, RZ, -R7 ;  /* 0x000000ffff097224 */ /* 0x000fe400078e0a07 */
[----:B------:R-:W-:-:S02]  /*9160*/  IMAD R20, R7, UR18, R20 ;  /* 0x0000001207147c24 */ /* 0x000fc4000f8e0214 */
[----:B------:R-:W-:Y:S01]  /*9170*/  IMAD R18, R9, UR4, R18 ;  /* 0x0000000409127c24 */ /* 0x000fe2000f8e0212 */
[----:B------:R-:W-:Y:S01]  /*9180*/  ULDC UR4, c[0x0][0x600] ;  /* 0x0001800000047ab9 */ /* 0x000fe20000000800 */
[----:B------:R-:W-:Y:S02]  /*9190*/  IMAD R17, R20, UR5, R17 ;  /* 0x0000000514117c24 */ /* 0x000fe4000f8e0211 */
[----:B------:R-:W-:Y:S02]  /*91a0*/  IMAD R18, R18, UR4, R11 ;  /* 0x0000000412127c24 */ /* 0x000fe4000f8e020b */
[----:B------:R-:W-:Y:S02]  /*91b0*/  IMAD.MOV.U32 R7, RZ, RZ, 0x1 ;  /* 0x00000001ff077424 */ /* 0x000fe400078e00ff */
[----:B------:R-:W-:Y:S01]  /*91c0*/  IMAD.MOV.U32 R6, RZ, RZ, R10 ;  /* 0x000000ffff067224 */ /* 0x000fe200078e000a */
[----:B------:R-:W-:Y:S02]  /*91d0*/  SEL R14, R18, R17, !P3 ;  /* 0x00000011120e7207 */ /* 0x000fe40005800000 */
[----:B------:R-:W-:-:S07]  /*91e0*/  SEL R11, R17, R18, !P3 ;  /* 0x00000012110b7207 */ /* 0x000fce0005800000 */
.L_x_179:
[----:B------:R-:W-:Y:S05]  /*91f0*/  BSYNC B1 ;  /* 0x0000000000017941 */ /* 0x000fea0003800000 */
.L_x_178:
[----:B------:R-:W-:-:S13]  /*9200*/  LOP3.LUT P1, RZ, R7, 0xff, RZ, 0xc0, !PT ;  /* 0x000000ff07ff7812 */ /* 0x000fda000782c0ff */
[----:B------:R-:W-:Y:S05]  /*9210*/  @P1 BRA `(.L_x_182) ;  /* 0xfffffff4004c1947 */ /* 0x000fea000383ffff */
[----:B------:R-:W-:Y:S05]  /*9220*/  BSYNC B0 ;  /* 0x0000000000007941 */ /* 0x000fea0003800000 */
.L_x_170:
[----:B------:R-:W-:-:S03]  /*9230*/  UMOV UR4, 0xffffffff ;  /* 0xffffffff00047882 */ /* 0x000fc60000000000 */
[----:B------:R-:W-:Y:S05]  /*9240*/  BRA.DIV UR4, `(.L_x_183) ;  /* 0x0000000a04187947 */ /* 0x000fea000b800000 */
[----:B------:R-:W-:-:S13]  /*9250*/  ELECT P0, URZ, PT ;  /* 0x00000000003f782f */ /* 0x000fda0003800000 */
.L_x_204:
[----:B------:R-:W-:Y:S04]  /*9260*/  BSSY B0, `(.L_x_184) ;  /* 0x000006a000007945 */ /* 0x000fe80003800000 */
[----:B------:R-:W-:Y:S05]  /*9270*/  @!P0 BRA `(.L_x_185) ;  /* 0x0000000400a08947 */ /* 0x000fea0003800000 */
[----:B------:R-:W-:-:S04]  /*9280*/  LOP3.LUT R4, R4, 0x2, RZ, 0xfc, !PT ;  /* 0x0000000204047812 */ /* 0x000fc800078efcff */
[----:B------:R-:W-:-:S13]  /*9290*/  ISETP.NE.AND P0, PT, R4, 0x3, PT ;  /* 0x000000030400780c */ /* 0x000fda0003f05270 */
[----:B------:R-:W-:Y:S05]  /*92a0*/  @!P0 BRA `(.L_x_186) ;  /* 0x0000000000048947 */ /* 0x000fea0003800000 */
[----:B------:R-:W-:Y:S01]  /*92b0*/  BPT.TRAP 0x1 ;  /* 0x000000040000795c */ /* 0x000fe20000300000 */
.L_x_186:
[----:B------:R-:W0:Y:S01]  /*92c0*/  S2R R3, SR_CgaCtaId ;  /* 0x0000000000037919 */ /* 0x000e220000008800 */
[----:B------:R-:W-:-:S04]  /*92d0*/  MOV R0, 0x400 ;  /* 0x0000040000007802 */ /* 0x000fc80000000f00 */
[----:B0-----:R-:W-:Y:S02]  /*92e0*/  LEA R0, R3, R0, 0x18 ;  /* 0x0000000003007211 */ /* 0x001fe400078ec0ff */
[----:B------:R-:W-:-:S03]  /*92f0*/  SHF.L.U32 R3, R5, 0x1f, RZ ;  /* 0x0000001f05037819 */ /* 0x000fc600000006ff */
[----:B------:R-:W-:-:S04]  /*9300*/  VIADD R0, R0, 0x58 ;  /* 0x0000005800007836 */ /* 0x000fc80000000000 */
[C---:B------:R-:W-:Y:S02]  /*9310*/  IMAD R6, R13.reuse, 0x8, R0 ;  /* 0x000000080d067824 */ /* 0x040fe400078e0200 */
[----:B------:R-:W-:Y:S02]  /*9320*/  VIADD R13, R13, 0x1 ;  /* 0x000000010d0d7836 */ /* 0x000fe40000000000 */
[----:B------:R-:W0:Y:S03]  /*9330*/  SYNCS.PHASECHK.TRANS64.TRYWAIT P0, [R6+URZ], R3 ;  /* 0x00000003060075a7 */ /* 0x000e26000800017f */
[----:B------:R-:W-:-:S04]  /*9340*/  ISETP.NE.AND P1, PT, R13, 0xb, PT ;  /* 0x0000000b0d00780c */ /* 0x000fc80003f25270 */
[----:B------:R-:W-:Y:S02]  /*9350*/  SEL R2, RZ, 0x1, P1 ;  /* 0x00000001ff027807 */ /* 0x000fe40000800000 */
[----:B------:R-:W-:Y:S02]  /*9360*/  SEL R13, R13, RZ, P1 ;  /* 0x000000ff0d0d7207 */ /* 0x000fe40000800000 */
[----:B------:R-:W-:-:S03]  /*9370*/  LOP3.LUT R8, R5, R2, RZ, 0x3c, !PT ;  /* 0x0000000205087212 */ /* 0x000fc600078e3cff */
[----:B------:R-:W-:Y:S01]  /*9380*/  IMAD R7, R13, 0x8, R0 ;  /* 0x000000080d077824 */ /* 0x000fe200078e0200 */
[----:B------:R-:W-:Y:S01]  /*9390*/  SHF.L.U32 R4, R8, 0x1f, RZ ;  /* 0x0000001f08047819 */ /* 0x000fe200000006ff */
[----:B0-----:R-:W-:Y:S06]  /*93a0*/  @!P0 BRA `(.L_x_187) ;  /* 0x0000000400e48947 */ /* 0x001fec0003800000 */
.L_x_205:
[----:B------:R-:W1:Y:S01]  /*93b0*/  SYNCS.PHASECHK.TRANS64.TRYWAIT P0, [R7+URZ], R4 ;  /* 0x00000004070075a7 */ /* 0x000e62000800017f */
[----:B------:R-:W-:-:S05]  /*93c0*/  VIADD R2, R13, 0x1 ;  /* 0x000000010d027836 */ /* 0x000fca0000000000 */
[----:B------:R-:W-:-:S04]  /*93d0*/  ISETP.NE.AND P1, PT, R2, 0xb, PT ;  /* 0x0000000b0200780c */ /* 0x000fc80003f25270 */
[----:B0-----:R-:W-:Y:S02]  /*93e0*/  SEL R3, RZ, 0x1, P1 ;  /* 0x00000001ff037807 */ /* 0x001fe40000800000 */
[----:B------:R-:W-:Y:S02]  /*93f0*/  SEL R9, R2, RZ, P1 ;  /* 0x000000ff02097207 */ /* 0x000fe40000800000 */
[----:B------:R-:W-:-:S03]  /*9400*/  LOP3.LUT R8, R8, R3, RZ, 0x3c, !PT ;  /* 0x0000000308087212 */ /* 0x000fc600078e3cff */
[----:B------:R-:W-:Y:S01]  /*9410*/  IMAD R6, R9, 0x8, R0 ;  /* 0x0000000809067824 */ /* 0x000fe200078e0200 */
[----:B------:R-:W-:Y:S01]  /*9420*/  SHF.L.U32 R5, R8, 0x1f, RZ ;  /* 0x0000001f08057819 */ /* 0x000fe200000006ff */
[----:B-1----:R-:W-:Y:S06]  /*9430*/  @!P0 BRA `(.L_x_188) ;  /* 0x0000000400d48947 */ /* 0x002fec0003800000 */
.L_x_206:
[----:B------:R-:W1:Y:S01]  /*9440*/  SYNCS.PHASECHK.TRANS64.TRYWAIT P0, [R6+URZ], R5 ;  /* 0x00000005060075a7 */ /* 0x000e62000800017f */
[----:B------:R-:W-:-:S05]  /*9450*/  VIADD R2, R9, 0x1 ;  /* 0x0000000109027836 */ /* 0x000fca0000000000 */
[----:B------:R-:W-:-:S04]  /*9460*/  ISETP.NE.AND P1, PT, R2, 0xb, PT ;  /* 0x0000000b0200780c */ /* 0x000fc80003f25270 */
[----:B------:R-:W-:Y:S02]  /*9470*/  SEL R3, RZ, 0x1, P1 ;  /* 0x00000001ff037807 */ /* 0x000fe40000800000 */
[----:B0-----:R-:W-:Y:S02]  /*9480*/  SEL R7, R2, RZ, P1 ;  /* 0x000000ff02077207 */ /* 0x001fe40000800000 */
[----:B------:R-:W-:-:S03]  /*9490*/  LOP3.LUT R8, R8, R3, RZ, 0x3c, !PT ;  /* 0x0000000308087212 */ /* 0x000fc600078e3cff */
[----:B------:R-:W-:Y:S01]  /*94a0*/  IMAD R9, R7, 0x8, R0 ;  /* 0x0000000807097824 */ /* 0x000fe200078e0200 */
[----:B------:R-:W-:Y:S01]  /*94b0*/  SHF.L.U32 R4, R8, 0x1f, RZ ;  /* 0x0000001f08047819 */ /* 0x000fe200000006ff */
[----:B-1----:R-:W-:Y:S06]  /*94c0*/  @!P0 BRA `(.L_x_189) ;  /* 0x0000000400c48947 */ /* 0x002fec0003800000 */
.L_x_207:
[----:B------:R-:W1:Y:S01]  /*94d0*/  SYNCS.PHASECHK.TRANS64.TRYWAIT P0, [R9+URZ], R4 ;  /* 0x00000004090075a7 */ /* 0x000e62000800017f */
[----:B------:R-:W-:-:S05]  /*94e0*/  VIADD R2, R7, 0x1 ;  /* 0x0000000107027836 */ /* 0x000fca0000000000 */
[----:B------:R-:W-:-:S04]  /*94f0*/  ISETP.NE.AND P1, PT, R2, 0xb, PT ;  /* 0x0000000b0200780c */ /* 0x000fc80003f25270 */
[----:B------:R-:W-:Y:S02]  /*9500*/  SEL R3, RZ, 0x1, P1 ;  /* 0x00000001ff037807 */ /* 0x000fe40000800000 */
[----:B------:R-:W-:Y:S02]  /*9510*/  SEL R7, R2, RZ, P1 ;  /* 0x000000ff02077207 */ /* 0x000fe40000800000 */
[----:B------:R-:W-:-:S03]  /*9520*/  LOP3.LUT R8, R8, R3, RZ, 0x3c, !PT ;  /* 0x0000000308087212 */ /* 0x000fc600078e3cff */
[----:B0-----:R-:W-:Y:S01]  /*9530*/  IMAD R6, R7, 0x8, R0 ;  /* 0x0000000807067824 */ /* 0x001fe200078e0200 */
[----:B------:R-:W-:Y:S01]  /*9540*/  SHF.L.U32 R5, R8, 0x1f, RZ ;  /* 0x0000001f08057819 */ /* 0x000fe200000006ff */
[----:B-1----:R-:W-:Y:S06]  /*9550*/  @!P0 BRA `(.L_x_190) ;  /* 0x0000000400b48947 */ /* 0x002fec0003800000 */
.L_x_208:
        /* <DEDUP_REMOVED lines=9> */
.L_x_209:
        /* <DEDUP_REMOVED lines=9> */
.L_x_210:
        /* <DEDUP_REMOVED lines=9> */
.L_x_211:
[----:B------:R-:W1:Y:S01]  /*9710*/  SYNCS.PHASECHK.TRANS64.TRYWAIT P0, [R9+URZ], R4 ;  /* 0x00000004090075a7 */ /* 0x000e62000800017f */
[----:B------:R-:W-:-:S05]  /*9720*/  VIADD R2, R7, 0x1 ;  /* 0x0000000107027836 */ /* 0x000fca0000000000 */
[----:B------:R-:W-:-:S04]  /*9730*/  ISETP.NE.AND P1, PT, R2, 0xb, PT ;  /* 0x0000000b0200780c */ /* 0x000fc80003f25270 */
[----:B------:R-:W-:Y:S02]  /*9740*/  SEL R3, RZ, 0x1, P1 ;  /* 0x00000001ff037807 */ /* 0x000fe40000800000 */
[----:B------:R-:W-:Y:S02]  /*9750*/  SEL R7, R2, RZ, P1 ;  /* 0x000000ff02077207 */ /* 0x000fe40000800000 */
[----:B------:R-:W-:-:S03]  /*9760*/  LOP3.LUT R8, R8, R3, RZ, 0x3c, !PT ;  /* 0x0000000308087212 */ /* 0x000fc600078e3cff */
[----:B------:R-:W-:Y:S01]  /*9770*/  IMAD R10, R7, 0x8, R0 ;  /* 0x00000008070a7824 */ /* 0x000fe200078e0200 */
[----:B0-----:R-:W-:Y:S01]  /*9780*/  SHF.L.U32 R5, R8, 0x1f, RZ ;  /* 0x0000001f08057819 */ /* 0x001fe200000006ff */
[----:B-1----:R-:W-:Y:S06]  /*9790*/  @!P0 BRA `(.L_x_194) ;  /* 0x0000000400748947 */ /* 0x002fec0003800000 */
.L_x_212:
[----:B------:R-:W1:Y:S01]  /*97a0*/  SYNCS.PHASECHK.TRANS64.TRYWAIT P0, [R10+URZ], R5 ;  /* 0x000000050a0075a7 */ /* 0x000e62000800017f */
[----:B------:R-:W-:-:S05]  /*97b0*/  VIADD R2, R7, 0x1 ;  /* 0x0000000107027836 */ /* 0x000fca0000000000 */
[----:B------:R-:W-:-:S04]  /*97c0*/  ISETP.NE.AND P1, PT, R2, 0xb, PT ;  /* 0x0000000b0200780c */ /* 0x000fc80003f25270 */
[----:B------:R-:W-:Y:S02]  /*97d0*/  SEL R3, RZ, 0x1, P1 ;  /* 0x00000001ff037807 */ /* 0x000fe40000800000 */
[----:B------:R-:W-:Y:S02]  /*97e0*/  SEL R7, R2, RZ, P1 ;  /* 0x000000ff02077207 */ /* 0x000fe40000800000 */
[----:B0-----:R-:W-:-:S03]  /*97f0*/  LOP3.LUT R9, R8, R3, RZ, 0x3c, !PT ;  /* 0x0000000308097212 */ /* 0x001fc600078e3cff */
[----:B------:R-:W-:Y:S01]  /*9800*/  IMAD R11, R7, 0x8, R0 ;  /* 0x00000008070b7824 */ /* 0x000fe200078e0200 */
[----:B------:R-:W-:Y:S01]  /*9810*/  SHF.L.U32 R6, R9, 0x1f, RZ ;  /* 0x0000001f09067819 */ /* 0x000fe200000006ff */
[----:B-1----:R-:W-:Y:S06]  /*9820*/  @!P0 BRA `(.L_x_195) ;  /* 0x0000000400648947 */ /* 0x002fec0003800000 */
.L_x_213:
[----:B------:R-:W1:Y:S01]  /*9830*/  SYNCS.PHASECHK.TRANS64.TRYWAIT P0, [R11+URZ], R6 ;  /* 0x000000060b0075a7 */ /* 0x000e62000800017f */
[----:B------:R-:W-:-:S05]  /*9840*/  VIADD R2, R7, 0x1 ;  /* 0x0000000107027836 */ /* 0x000fca0000000000 */
[----:B------:R-:W-:-:S04]  /*9850*/  ISETP.NE.AND P1, PT, R2, 0xb, PT ;  /* 0x0000000b0200780c */ /* 0x000fc80003f25270 */
[----:B------:R-:W-:Y:S02]  /*9860*/  SEL R4, RZ, 0x1, P1 ;  /* 0x00000001ff047807 */ /* 0x000fe40000800000 */
[----:B------:R-:W-:Y:S02]  /*9870*/  SEL R3, R2, RZ, P1 ;  /* 0x000000ff02037207 */ /* 0x000fe40000800000 */
[----:B------:R-:W-:Y:S01]  /*9880*/  LOP3.LUT R4, R9, R4, RZ, 0x3c, !PT ;  /* 0x0000000409047212 */ /* 0x000fe200078e3cff */
[----:B-1----:R-:W-:Y:S06]  /*9890*/  @!P0 BRA `(.L_x_196) ;  /* 0x00000004005c8947 */ /* 0x002fec0003800000 */
.L_x_214:
[----:B------:R-:W-:Y:S01]  /*98a0*/  IMAD R3, R3, 0x8, R0 ;  /* 0x0000000803037824 */ /* 0x000fe200078e0200 */
[----:B------:R-:W-:-:S07]  /*98b0*/  SHF.L.U32 R0, R4, 0x1f, RZ ;  /* 0x0000001f04007819 */ /* 0x000fce00000006ff */
.L_x_197:
[----:B--2---:R2:W3:Y:S02]  /*98c0*/  SYNCS.PHASECHK.TRANS64.TRYWAIT P0, [R3+URZ], R0 ;  /* 0x00000000030075a7 */ /* 0x0044e4000800017f */
[----:B---3--:R-:W-:Y:S05]  /*98d0*/  @!P0 NANOSLEEP.SYNCS 0x989680 ;  /* 0x009896800000895d */ /* 0x008fea0003900000 */
[----:B------:R-:W3:Y:S02]  /*98e0*/  @!P0 SYNCS.PHASECHK.TRANS64 P0, [R3+URZ], R0 ;  /* 0x00000000030085a7 */ /* 0x000ee4000800007f */
[----:B---3--:R-:W-:Y:S05]  /*98f0*/  @!P0 BRA `(.L_x_197) ;  /* 0xfffffffc00f08947 */ /* 0x008fea000383ffff */
.L_x_185:
[----:B------:R-:W-:Y:S05]  /*9900*/  BSYNC B0 ;  /* 0x0000000000007941 */ /* 0x000fea0003800000 */
.L_x_184:
[----:B------:R-:W-:Y:S05]  /*9910*/  EXIT ;  /* 0x000000000000794d */ /* 0x000fea0003800000 */
.L_x_18:
[----:B-1----:R-:W-:-:S04]  /*9920*/  IMAD.U32 R11, RZ, RZ, UR6 ;  /* 0x00000006ff0b7e24 */ /* 0x002fc8000f8e00ff */
[----:B------:R1:W4:Y:S03]  /*9930*/  SYNCS.PHASECHK.TRANS64.TRYWAIT P0, [R11+URZ], R10 ;  /* 0x0000000a0b0075a7 */ /* 0x000326000800017f */
[----:B----4-:R-:W-:Y:S05]  /*9940*/  @!P0 NANOSLEEP.SYNCS 0x989680 ;  /* 0x009896800000895d */ /* 0x010fea0003900000 */
[----:B------:R-:W4:Y:S02]  /*9950*/  @!P0 SYNCS.PHASECHK.TRANS64 P0, [R11+URZ], R10 ;  /* 0x0000000a0b0085a7 */ /* 0x000f24000800007f */
[----:B----4-:R-:W-:Y:S05]  /*9960*/  @!P0 BRA `(.L_x_18) ;  /* 0xfffffffc00ec8947 */ /* 0x010fea000383ffff */
[----:B------:R-:W-:Y:S05]  /*9970*/  BRA `(.L_x_17) ;  /* 0xffffff7c00387947 */ /* 0x000fea000383ffff */
.L_x_24:
[----:B-1----:R-:W-:-:S04]  /*9980*/  IMAD.U32 R12, RZ, RZ, UR12 ;  /* 0x0000000cff0c7e24 */ /* 0x002fc8000f8e00ff */
[----:B------:R1:W4:Y:S03]  /*9990*/  SYNCS.PHASECHK.TRANS64.TRYWAIT P0, [R12+URZ], R11 ;  /* 0x0000000b0c0075a7 */ /* 0x000326000800017f */
[----:B----4-:R-:W-:Y:S05]  /*99a0*/  @!P0 NANOSLEEP.SYNCS 0x989680 ;  /* 0x009896800000895d */ /* 0x010fea0003900000 */
[----:B------:R-:W4:Y:S02]  /*99b0*/  @!P0 SYNCS.PHASECHK.TRANS64 P0, [R12+URZ], R11 ;  /* 0x0000000b0c0085a7 */ /* 0x000f24000800007f */
[----:B----4-:R-:W-:Y:S05]  /*99c0*/  @!P0 BRA `(.L_x_24) ;  /* 0xfffffffc00ec8947 */ /* 0x010fea000383ffff */
[----:B------:R-:W-:Y:S05]  /*99d0*/  BRA `(.L_x_23) ;  /* 0xffffff8400a47947 */ /* 0x000fea000383ffff */
.L_x_171:
[----:B------:R-:W-:Y:S01]  /*99e0*/  BSSY B1, `(.L_x_198) ;  /* 0x0000006000017945 */ /* 0x000fe20003800000 */
[----:B------:R-:W-:-:S07]  /*99f0*/  IMAD.MOV.U32 R7, RZ, RZ, -0x1 ;  /* 0xffffffffff077424 */ /* 0x000fce00078e00ff */
[----:B------:R-:W-:Y:S05]  /*9a00*/  WARPSYNC.COLLECTIVE R7, `(.L_x_199) ;  /* 0x00000000070c7348 */ /* 0x000fea0003c00000 */
[----:B------:R-:W-:Y:S02]  /*9a10*/  ELECT P1, UR62, PT ;  /* 0x00000000003e782f */ /* 0x000fe40003820000 */
[----:B------:R-:W-:Y:S01]  /*9a20*/  MOV R7, UR62 ;  /* 0x0000003e00077c02 */ /* 0x000fe20008000f00 */
[----:B------:R-:W-:Y:S10]  /*9a30*/  ENDCOLLECTIVE ;  /* 0x000000000000791b */ /* 0x000ff40003800000 */
.L_x_199:
[----:B------:R-:W-:Y:S05]  /*9a40*/  BSYNC B1 ;  /* 0x0000000000017941 */ /* 0x000fea0003800000 */
.L_x_198:
[----:B------:R-:W-:Y:S05]  /*9a50*/  BRA `(.L_x_200) ;  /* 0xffffffec00487947 */ /* 0x000fea000383ffff */
.L_x_174:
[----:B-1----:R1:W2:Y:S02]  /*9a60*/  SYNCS.PHASECHK.TRANS64.TRYWAIT P1, [R19+URZ+0x58], R10 ;  /* 0x0000580a130075a7 */ /* 0x0022a4000802017f */
[----:B--2---:R-:W-:Y:S05]  /*9a70*/  @!P1 NANOSLEEP.SYNCS 0x989680 ;  /* 0x009896800000995d */ /* 0x004fea0003900000 */
[----:B------:R-:W2:Y:S02]  /*9a80*/  @!P1 SYNCS.PHASECHK.TRANS64 P1, [R19+URZ+0x58], R10 ;  /* 0x0000580a130095a7 */ /* 0x000ea4000802007f */
[----:B--2---:R-:W-:Y:S05]  /*9a90*/  @!P1 BRA `(.L_x_174) ;  /* 0xfffffffc00f09947 */ /* 0x004fea000383ffff */
[----:B------:R-:W-:Y:S05]  /*9aa0*/  BRA `(.L_x_201) ;  /* 0xffffffec007c7947 */ /* 0x000fea000383ffff */
.L_x_183:
[----:B------:R-:W-:Y:S01]  /*9ab0*/  BSSY B0, `(.L_x_202) ;  /* 0x0000006000007945 */ /* 0x000fe20003800000 */
[----:B------:R-:W-:-:S07]  /*9ac0*/  IMAD.MOV.U32 R7, RZ, RZ, -0x1 ;  /* 0xffffffffff077424 */ /* 0x000fce00078e00ff */
[----:B------:R-:W-:Y:S05]  /*9ad0*/  WARPSYNC.COLLECTIVE R7, `(.L_x_203) ;  /* 0x00000000070c7348 */ /* 0x000fea0003c00000 */
[----:B------:R-:W-:Y:S02]  /*9ae0*/  ELECT P1, UR62, PT ;  /* 0x00000000003e782f */ /* 0x000fe40003820000 */
[----:B------:R-:W-:Y:S01]  /*9af0*/  MOV R7, UR62 ;  /* 0x0000003e00077c02 */ /* 0x000fe20008000f00 */
[----:B------:R-:W-:Y:S10]  /*9b00*/  ENDCOLLECTIVE ;  /* 0x000000000000791b */ /* 0x000ff40003800000 */
.L_x_203:
[----:B------:R-:W-:Y:S05]  /*9b10*/  BSYNC B0 ;  /* 0x0000000000007941 */ /* 0x000fea0003800000 */
.L_x_202:
[----:B------:R-:W-:Y:S01]  /*9b20*/  PLOP3.LUT P0, PT, P1, PT, PT, 0x80, 0x0 ;  /* 0x000000000000781c */ /* 0x000fe20000f0f070 */
[----:B------:R-:W-:-:S12]  /*9b30*/  BRA `(.L_x_204) ;  /* 0xfffffff400c87947 */ /* 0x000fd8000383ffff */
.L_x_187:
[----:B0-----:R0:W1:Y:S02]  /*9b40*/  SYNCS.PHASECHK.TRANS64.TRYWAIT P0, [R6+URZ], R3 ;  /* 0x00000003060075a7 */ /* 0x001064000800017f */
[----:B-1----:R-:W-:Y:S05]  /*9b50*/  @!P0 NANOSLEEP.SYNCS 0x989680 ;  /* 0x009896800000895d */ /* 0x002fea0003900000 */
[----:B------:R-:W1:Y:S02]  /*9b60*/  @!P0 SYNCS.PHASECHK.TRANS64 P0, [R6+URZ], R3 ;  /* 0x00000003060085a7 */ /* 0x000e64000800007f */
[----:B-1----:R-:W-:Y:S05]  /*9b70*/  @!P0 BRA `(.L_x_187) ;  /* 0xfffffffc00f08947 */ /* 0x002fea000383ffff */
[----:B------:R-:W-:Y:S05]  /*9b80*/  BRA `(.L_x_205) ;  /* 0xfffffff800087947 */ /* 0x000fea000383ffff */
.L_x_188:
[----:B0-----:R0:W1:Y:S02]  /*9b90*/  SYNCS.PHASECHK.TRANS64.TRYWAIT P0, [R7+URZ], R4 ;  /* 0x00000004070075a7 */ /* 0x001064000800017f */
[----:B-1----:R-:W-:Y:S05]  /*9ba0*/  @!P0 NANOSLEEP.SYNCS 0x989680 ;  /* 0x009896800000895d */ /* 0x002fea0003900000 */
[----:B------:R-:W1:Y:S02]  /*9bb0*/  @!P0 SYNCS.PHASECHK.TRANS64 P0, [R7+URZ], R4 ;  /* 0x00000004070085a7 */ /* 0x000e64000800007f */
[----:B-1----:R-:W-:Y:S05]  /*9bc0*/  @!P0 BRA `(.L_x_188) ;  /* 0xfffffffc00f08947 */ /* 0x002fea000383ffff */
[----:B------:R-:W-:Y:S05]  /*9bd0*/  BRA `(.L_x_206) ;  /* 0xfffffff800187947 */ /* 0x000fea000383ffff */
.L_x_189:
[----:B0-----:R0:W1:Y:S02]  /*9be0*/  SYNCS.PHASECHK.TRANS64.TRYWAIT P0, [R6+URZ], R5 ;  /* 0x00000005060075a7 */ /* 0x001064000800017f */
[----:B-1----:R-:W-:Y:S05]  /*9bf0*/  @!P0 NANOSLEEP.SYNCS 0x989680 ;  /* 0x009896800000895d */ /* 0x002fea0003900000 */
[----:B------:R-:W1:Y:S02]  /*9c00*/  @!P0 SYNCS.PHASECHK.TRANS64 P0, [R6+URZ], R5 ;  /* 0x00000005060085a7 */ /* 0x000e64000800007f */
[----:B-1----:R-:W-:Y:S05]  /*9c10*/  @!P0 BRA `(.L_x_189) ;  /* 0xfffffffc00f08947 */ /* 0x002fea000383ffff */
[----:B------:R-:W-:Y:S05]  /*9c20*/  BRA `(.L_x_207) ;  /* 0xfffffff800287947 */ /* 0x000fea000383ffff */
.L_x_190:
[----:B0-----:R0:W1:Y:S02]  /*9c30*/  SYNCS.PHASECHK.TRANS64.TRYWAIT P0, [R9+URZ], R4 ;  /* 0x00000004090075a7 */ /* 0x001064000800017f */
[----:B-1----:R-:W-:Y:S05]  /*9c40*/  @!P0 NANOSLEEP.SYNCS 0x989680 ;  /* 0x009896800000895d */ /* 0x002fea0003900000 */
[----:B------:R-:W1:Y:S02]  /*9c50*/  @!P0 SYNCS.PHASECHK.TRANS64 P0, [R9+URZ], R4 ;  /* 0x00000004090085a7 */ /* 0x000e64000800007f */
[----:B-1----:R-:W-:Y:S05]  /*9c60*/  @!P0 BRA `(.L_x_190) ;  /* 0xfffffffc00f08947 */ /* 0x002fea000383ffff */
[----:B------:R-:W-:Y:S05]  /*9c70*/  BRA `(.L_x_208) ;  /* 0xfffffff800387947 */ /* 0x000fea000383ffff */
.L_x_191:
[----:B0-----:R0:W1:Y:S02]  /*9c80*/  SYNCS.PHASECHK.TRANS64.TRYWAIT P0, [R6+URZ], R5 ;  /* 0x00000005060075a7 */ /* 0x001064000800017f */
[----:B-1----:R-:W-:Y:S05]  /*9c90*/  @!P0 NANOSLEEP.SYNCS 0x989680 ;  /* 0x009896800000895d */ /* 0x002fea0003900000 */
[----:B------:R-:W1:Y:S02]  /*9ca0*/  @!P0 SYNCS.PHASECHK.TRANS64 P0, [R6+URZ], R5 ;  /* 0x00000005060085a7 */ /* 0x000e64000800007f */
[----:B-1----:R-:W-:Y:S05]  /*9cb0*/  @!P0 BRA `(.L_x_191) ;  /* 0xfffffffc00f08947 */ /* 0x002fea000383ffff */
[----:B------:R-:W-:Y:S05]  /*9cc0*/  BRA `(.L_x_209) ;  /* 0xfffffff800487947 */ /* 0x000fea000383ffff */
.L_x_192:
[----:B0-----:R0:W1:Y:S02]  /*9cd0*/  SYNCS.PHASECHK.TRANS64.TRYWAIT P0, [R9+URZ], R4 ;  /* 0x00000004090075a7 */ /* 0x001064000800017f */
[----:B-1----:R-:W-:Y:S05]  /*9ce0*/  @!P0 NANOSLEEP.SYNCS 0x989680 ;  /* 0x009896800000895d */ /* 0x002fea0003900000 */
[----:B------:R-:W1:Y:S02]  /*9cf0*/  @!P0 SYNCS.PHASECHK.TRANS64 P0, [R9+URZ], R4 ;  /* 0x00000004090085a7 */ /* 0x000e64000800007f */
[----:B-1----:R-:W-:Y:S05]  /*9d00*/  @!P0 BRA `(.L_x_192) ;  /* 0xfffffffc00f08947 */ /* 0x002fea000383ffff */
[----:B------:R-:W-:Y:S05]  /*9d10*/  BRA `(.L_x_210) ;  /* 0xfffffff800587947 */ /* 0x000fea000383ffff */
.L_x_193:
[----:B0-----:R0:W1:Y:S02]  /*9d20*/  SYNCS.PHASECHK.TRANS64.TRYWAIT P0, [R6+URZ], R5 ;  /* 0x00000005060075a7 */ /* 0x001064000800017f */
[----:B-1----:R-:W-:Y:S05]  /*9d30*/  @!P0 NANOSLEEP.SYNCS 0x989680 ;  /* 0x009896800000895d */ /* 0x002fea0003900000 */
[----:B------:R-:W1:Y:S02]  /*9d40*/  @!P0 SYNCS.PHASECHK.TRANS64 P0, [R6+URZ], R5 ;  /* 0x00000005060085a7 */ /* 0x000e64000800007f */
[----:B-1----:R-:W-:Y:S05]  /*9d50*/  @!P0 BRA `(.L_x_193) ;  /* 0xfffffffc00f08947 */ /* 0x002fea000383ffff */
[----:B------:R-:W-:Y:S05]  /*9d60*/  BRA `(.L_x_211) ;  /* 0xfffffff800687947 */ /* 0x000fea000383ffff */
.L_x_194:
[----:B0-----:R0:W1:Y:S02]  /*9d70*/  SYNCS.PHASECHK.TRANS64.TRYWAIT P0, [R9+URZ], R4 ;  /* 0x00000004090075a7 */ /* 0x001064000800017f */
[----:B-1----:R-:W-:Y:S05]  /*9d80*/  @!P0 NANOSLEEP.SYNCS 0x989680 ;  /* 0x009896800000895d */ /* 0x002fea0003900000 */
[----:B------:R-:W1:Y:S02]  /*9d90*/  @!P0 SYNCS.PHASECHK.TRANS64 P0, [R9+URZ], R4 ;  /* 0x00000004090085a7 */ /* 0x000e64000800007f */
[----:B-1----:R-:W-:Y:S05]  /*9da0*/  @!P0 BRA `(.L_x_194) ;  /* 0xfffffffc00f08947 */ /* 0x002fea000383ffff */
[----:B------:R-:W-:Y:S05]  /*9db0*/  BRA `(.L_x_212) ;  /* 0xfffffff800787947 */ /* 0x000fea000383ffff */
.L_x_195:
[----:B0-----:R0:W1:Y:S02]  /*9dc0*/  SYNCS.PHASECHK.TRANS64.TRYWAIT P0, [R10+URZ], R5 ;  /* 0x000000050a0075a7 */ /* 0x001064000800017f */
[----:B-1----:R-:W-:Y:S05]  /*9dd0*/  @!P0 NANOSLEEP.SYNCS 0x989680 ;  /* 0x009896800000895d */ /* 0x002fea0003900000 */
[----:B------:R-:W1:Y:S02]  /*9de0*/  @!P0 SYNCS.PHASECHK.TRANS64 P0, [R10+URZ], R5 ;  /* 0x000000050a0085a7 */ /* 0x000e64000800007f */
[----:B-1----:R-:W-:Y:S05]  /*9df0*/  @!P0 BRA `(.L_x_195) ;  /* 0xfffffffc00f08947 */ /* 0x002fea000383ffff */
[----:B------:R-:W-:Y:S05]  /*9e00*/  BRA `(.L_x_213) ;  /* 0xfffffff800887947 */ /* 0x000fea000383ffff */
.L_x_196:
[----:B-1----:R1:W2:Y:S02]  /*9e10*/  SYNCS.PHASECHK.TRANS64.TRYWAIT P0, [R11+URZ], R6 ;  /* 0x000000060b0075a7 */ /* 0x0022a4000800017f */
[----:B--2---:R-:W-:Y:S05]  /*9e20*/  @!P0 NANOSLEEP.SYNCS 0x989680 ;  /* 0x009896800000895d */ /* 0x004fea0003900000 */
[----:B------:R-:W2:Y:S02]  /*9e30*/  @!P0 SYNCS.PHASECHK.TRANS64 P0, [R11+URZ], R6 ;  /* 0x000000060b0085a7 */ /* 0x000ea4000800007f */
[----:B--2---:R-:W-:Y:S05]  /*9e40*/  @!P0 BRA `(.L_x_196) ;  /* 0xfffffffc00f08947 */ /* 0x004fea000383ffff */
[----:B------:R-:W-:Y:S05]  /*9e50*/  BRA `(.L_x_214) ;  /* 0xfffffff800907947 */ /* 0x000fea000383ffff */
.L_x_215:
[----:B------:R-:W-:-:S00]  /*9e60*/  BRA `(.L_x_215) ;  /* 0xfffffffc00fc7947 */ /* 0x000fc0000383ffff */
[----:B------:R-:W-:-:S00]  /*9e70*/  NOP ;  /* 0x0000000000007918 */ /* 0x000fc00000000000 */
        /* <DEDUP_REMOVED lines=8> */
.L_x_216:


//--------------------- .nv.shared._ZN7cutlass13device_kernelINS_4gemm6kernel13GemmUniversalIN4cute5tupleIJiiiiEEENS1_10collective13CollectiveMmaINS1_37MainloopSm90TmaGmmaWarpSpecializedFP8ILi11ENS5_IJNS4_1CILi1EEESB_SB_EEENS1_35KernelTmaWarpSpecializedCooperativeEEENS5_IJNSA_ILi256EEENSA_ILi64EEESG_EEENS_12float_e5m2_tENS5_IJlSB_lEEESI_SJ_NS4_8TiledMMAINS4_8MMA_AtomIJNS4_4SM904GMMA30MMA_64x64x32_F32E5M2E5M2_SS_TNILNSN_7ScaleInE1ELSP_1EEEEEENS4_6LayoutINS5_IJNSA_ILi2EEESB_SB_EEENS5_IJSB_NSA_ILi0EEESV_EEEEENS5_IJNS4_10UnderscoreESY_SY_EEEEENS4_13SM90_TMA_LOADENS4_14ComposedLayoutINS4_7SwizzleILi2ELi4ELi3EEENS4_18smem_ptr_flag_bitsILi8EEENSS_INS5_IJNSA_ILi8EEESG_EEENS5_IJSG_SB_EEEEEEEvNS4_8identityES11_S1B_vS1C_EENS_8epilogue10collective6detail29Sm90TmaWarpSpecializedAdapterINS1F_15DefaultEpilogueISI_SJ_SJ_NS1E_6thread17LinearCombinationISI_Li1EffLNS1J_9ScaleType4KindE0ELNS_15FloatRoundStyleE2ESI_EENS1_15EpilogueDefaultEEEEEvvEEEEvNT_6ParamsE --------------------------
	.section	.nv.shared._ZN7cutlass13device_kernelINS_4gemm6kernel13GemmUniversalIN4cute5tupleIJiiiiEEENS1_10collective13CollectiveMmaINS1_37MainloopSm90TmaGmmaWarpSpecializedFP8ILi11ENS5_IJNS4_1CILi1EEESB_SB_EEENS1_35KernelTmaWarpSpecializedCooperativeEEENS5_IJNSA_ILi256EEENSA_ILi64EEESG_EEENS_12float_e5m2_tENS5_IJlSB_lEEESI_SJ_NS4_8TiledMMAINS4_8MMA_AtomIJNS4_4SM904GMMA30MMA_64x64x32_F32E5M2E5M2_SS_TNILNSN_7ScaleInE1ELSP_1EEEEEENS4_6LayoutINS5_IJNSA_ILi2EEESB_SB_EEENS5_IJSB_NSA_ILi0EEESV_EEEEENS5_IJNS4_10UnderscoreESY_SY_EEEEENS4_13SM90_TMA_LOADENS4_14ComposedLayoutINS4_7SwizzleILi2ELi4ELi3EEENS4_18smem_ptr_flag_bitsILi8EEENSS_INS5_IJNSA_ILi8EEESG_EEENS5_IJSG_SB_EEEEEEEvNS4_8identityES11_S1B_vS1C_EENS_8epilogue10collective6detail29Sm90TmaWarpSpecializedAdapterINS1F_15DefaultEpilogueISI_SJ_SJ_NS1E_6thread17LinearCombinationISI_Li1EffLNS1J_9ScaleType4KindE0ELNS_15FloatRoundStyleE2ESI_EENS1_15EpilogueDefaultEEEEEvvEEEEvNT_6ParamsE,"aw",@nobits
	.sectionflags	@""
	.align	16
	.zero		1024


//--------------------- .nv.shared.reserved.0     --------------------------
	.section	.nv.shared.reserved.0,"aw",@nobits
	.weak		__nv_reservedSMEM_offset_0_alias
	.size		__nv_reservedSMEM_offset_0_alias, 0, 0
	.other		__nv_reservedSMEM_offset_0_alias,@"STO_CUDA_RESERVED_SHARED STV_DEFAULT"
__nv_reservedSMEM_offset_0_alias:
	.zero		0


//--------------------- .nv.global                --------------------------
	.section	.nv.global,"aw",@nobits
.nv.global:
	.type		_ZN40_INTERNAL_0dab9853_4_k_cu_d5313c67_244054cute1_E,@object
	.size		_ZN40_INTERNAL_0dab9853_4_k_cu_d5313c67_244054cute1_E,(_ZN40_INTERNAL_0dab9853_4_k_cu_d5313c67_244054cuda3std3__45__cpo6cbeginE - _ZN40_INTERNAL_0dab9853_4_k_cu_d5313c67_244054cute1_E)
_ZN40_INTERNAL_0dab9853_4_k_cu_d5313c67_244054cute1_E:
	.zero		1
	.type		_ZN40_INTERNAL_0dab9853_4_k_cu_d5313c67_244054cuda3std3__45__cpo6cbeginE,@object
	.size		_ZN40_INTERNAL_0dab9853_4_k_cu_d5313c67_244054cuda3std3__45__cpo6cbeginE,(_ZN40_INTERNAL_0dab9853_4_k_cu_d5313c67_244054cuda3std3__48in_placeE - _ZN40_INTERNAL_0dab9853_4_k_cu_d5313c67_244054cuda3std3__45__cpo6cbeginE)
_ZN40_INTERNAL_0dab9853_4_k_cu_d5313c67_244054cuda3std3__45__cpo6cbeginE:
	.zero		1
	.type		_ZN40_INTERNAL_0dab9853_4_k_cu_d5313c67_244054cuda3std3__48in_placeE,@object
	.size		_ZN40_INTERNAL_0dab9853_4_k_cu_d5313c67_244054cuda3std3__48in_placeE,(_ZN40_INTERNAL_0dab9853_4_k_cu_d5313c67_244054cuda3std6ranges3__45__cpo9iter_moveE - _ZN40_INTERNAL_0dab9853_4_k_cu_d5313c67_244054cuda3std3__48in_placeE)
_ZN40_INTERNAL_0dab9853_4_k_cu_d5313c67_244054cuda3std3__48in_placeE:
	.zero		1
	.type		_ZN40_INTERNAL_0dab9853_4_k_cu_d5313c67_244054cuda3std6ranges3__45__cpo9iter_moveE,@object
	.size		_ZN40_INTERNAL_0dab9853_4_k_cu_d5313c67_244054cuda3std6ranges3__45__cpo9iter_moveE,(_ZN40_INTERNAL_0dab9853_4_k_cu_d5313c67_244054cuda3std3__45__cpo5beginE - _ZN40_INTERNAL_0dab9853_4_k_cu_d5313c67_244054cuda3std6ranges3__45__cpo9iter_moveE)
_ZN40_INTERNAL_0dab9853_4_k_cu_d5313c67_244054cuda3std6ranges3__45__cpo9iter_moveE:
	.zero		1
	.type		_ZN40_INTERNAL_0dab9853_4_k_cu_d5313c67_244054cuda3std3__45__cpo5beginE,@object
	.size		_ZN40_INTERNAL_0dab9853_4_k_cu_d5313c67_244054cuda3std3__45__cpo5beginE,(_ZN40_INTERNAL_0dab9853_4_k_cu_d5313c67_244054cuda3std3__442_GLOBAL__N__0dab9853_4_k_cu_d5313c67_244056ignoreE - _ZN40_INTERNAL_0dab9853_4_k_cu_d5313c67_244054cuda3std3__45__cpo5beginE)
_ZN40_INTERNAL_0dab9853_4_k_cu_d5313c67_244054cuda3std3__45__cpo5beginE:
	.zero		1
	.type		_ZN40_INTERNAL_0dab9853_4_k_cu_d5313c67_244054cuda3std3__442_GLOBAL__N__0dab9853_4_k_cu_d5313c67_244056ignoreE,@object
	.size		_ZN40_INTERNAL_0dab9853_4_k_cu_d5313c67_244054cuda3std3__442_GLOBAL__N__0dab9853_4_k_cu_d5313c67_244056ignoreE,(_ZN40_INTERNAL_0dab9853_4_k_cu_d5313c67_244054cute7productE - _ZN40_INTERNAL_0dab9853_4_k_cu_d5313c67_244054cuda3std3__442_GLOBAL__N__0dab9853_4_k_cu_d5313c67_244056ignoreE)
_ZN40_INTERNAL_0dab9853_4_k_cu_d5313c67_244054cuda3std3__442_GLOBAL__N__0dab9853_4_k_cu_d5313c67_244056ignoreE:
	.zero		1
	.type		_ZN40_INTERNAL_0dab9853_4_k_cu_d5313c67_244054cute7productE,@object
	.size		_ZN40_INTERNAL_0dab9853_4_k_cu_d5313c67_244054cute7productE,(_ZN40_INTERNAL_0dab9853_4_k_cu_d5313c67_244054cuda3std3__45__cpo3endE - _ZN40_INTERNAL_0dab9853_4_k_cu_d5313c67_244054cute7productE)
_ZN40_INTERNAL_0dab9853_4_k_cu_d5313c67_244054cute7productE:
	.zero		1
	.type		_ZN40_INTERNAL_0dab9853_4_k_cu_d5313c67_244054cuda3std3__45__cpo3endE,@object
	.size		_ZN40_INTERNAL_0dab9853_4_k_cu_d5313c67_244054cuda3std3__45__cpo3endE,(_ZN40_INTERNAL_0dab9853_4_k_cu_d5313c67_244054cuda3std3__419piecewise_constructE - _ZN40_INTERNAL_0dab9853_4_k_cu_d5313c67_244054cuda3std3__45__cpo3endE)
_ZN40_INTERNAL_0dab9853_4_k_cu_d5313c67_244054cuda3std3__45__cpo3endE:
	.zero		1
	.type		_ZN40_INTERNAL_0dab9853_4_k_cu_d5313c67_244054cuda3std3__419piecewise_constructE,@object
	.size		_ZN40_INTERNAL_0dab9853_4_k_cu_d5313c67_244054cuda3std3__419piecewise_constructE,(_ZN40_INTERNAL_0dab9853_4_k_cu_d5313c67_244054cuda3std3__45__cpo4cendE - _ZN40_INTERNAL_0dab9853_4_k_cu_d5313c67_244054cuda3std3__419piecewise_constructE)
_ZN40_INTERNAL_0dab9853_4_k_cu_d5313c67_244054cuda3std3__419piecewise_constructE:
	.zero		1
	.type		_ZN40_INTERNAL_0dab9853_4_k_cu_d5313c67_244054cuda3std3__45__cpo4cendE,@object
	.size		_ZN40_INTERNAL_0dab9853_4_k_cu_d5313c67_244054cuda3std3__45__cpo4cendE,(_ZN40_INTERNAL_0dab9853_4_k_cu_d5313c67_244054cuda3std6ranges3__45__cpo4swapE - _ZN40_INTERNAL_0dab9853_4_k_cu_d5313c67_244054cuda3std3__45__cpo4cendE)
_ZN40_INTERNAL_0dab9853_4_k_cu_d5313c67_244054cuda3std3__45__cpo4cendE:
	.zero		1
	.type		_ZN40_INTERNAL_0dab9853_4_k_cu_d5313c67_244054cuda3std6ranges3__45__cpo4swapE,@object
	.size		_ZN40_INTERNAL_0dab9853_4_k_cu_d5313c67_244054cuda3std6ranges3__45__cpo4swapE,(.L_7 - _ZN40_INTERNAL_0dab9853_4_k_cu_d5313c67_244054cuda3std6ranges3__45__cpo4swapE)
_ZN40_INTERNAL_0dab9853_4_k_cu_d5313c67_244054cuda3std6ranges3__45__cpo4swapE:
	.zero		1
.L_7:


//--------------------- .nv.constant0._ZN7cutlass13device_kernelINS_4gemm6kernel13GemmUniversalIN4cute5tupleIJiiiiEEENS1_10collective13CollectiveMmaINS1_37MainloopSm90TmaGmmaWarpSpecializedFP8ILi11ENS5_IJNS4_1CILi1EEESB_SB_EEENS1_35KernelTmaWarpSpecializedCooperativeEEENS5_IJNSA_ILi256EEENSA_ILi64EEESG_EEENS_12float_e5m2_tENS5_IJlSB_lEEESI_SJ_NS4_8TiledMMAINS4_8MMA_AtomIJNS4_4SM904GMMA30MMA_64x64x32_F32E5M2E5M2_SS_TNILNSN_7ScaleInE1ELSP_1EEEEEENS4_6LayoutINS5_IJNSA_ILi2EEESB_SB_EEENS5_IJSB_NSA_ILi0EEESV_EEEEENS5_IJNS4_10UnderscoreESY_SY_EEEEENS4_13SM90_TMA_LOADENS4_14ComposedLayoutINS4_7SwizzleILi2ELi4ELi3EEENS4_18smem_ptr_flag_bitsILi8EEENSS_INS5_IJNSA_ILi8EEESG_EEENS5_IJSG_SB_EEEEEEEvNS4_8identityES11_S1B_vS1C_EENS_8epilogue10collective6detail29Sm90TmaWarpSpecializedAdapterINS1F_15DefaultEpilogueISI_SJ_SJ_NS1E_6thread17LinearCombinationISI_Li1EffLNS1J_9ScaleType4KindE0ELNS_15FloatRoundStyleE2ESI_EENS1_15EpilogueDefaultEEEEEvvEEEEvNT_6ParamsE --------------------------
	.section	.nv.constant0._ZN7cutlass13device_kernelINS_4gemm6kernel13GemmUniversalIN4cute5tupleIJiiiiEEENS1_10collective13CollectiveMmaINS1_37MainloopSm90TmaGmmaWarpSpecializedFP8ILi11ENS5_IJNS4_1CILi1EEESB_SB_EEENS1_35KernelTmaWarpSpecializedCooperativeEEENS5_IJNSA_ILi256EEENSA_ILi64EEESG_EEENS_12float_e5m2_tENS5_IJlSB_lEEESI_SJ_NS4_8TiledMMAINS4_8MMA_AtomIJNS4_4SM904GMMA30MMA_64x64x32_F32E5M2E5M2_SS_TNILNSN_7ScaleInE1ELSP_1EEEEEENS4_6LayoutINS5_IJNSA_ILi2EEESB_SB_EEENS5_IJSB_NSA_ILi0EEESV_EEEEENS5_IJNS4_10UnderscoreESY_SY_EEEEENS4_13SM90_TMA_LOADENS4_14ComposedLayoutINS4_7SwizzleILi2ELi4ELi3EEENS4_18smem_ptr_flag_bitsILi8EEENSS_INS5_IJNSA_ILi8EEESG_EEENS5_IJSG_SB_EEEEEEEvNS4_8identityES11_S1B_vS1C_EENS_8epilogue10collective6detail29Sm90TmaWarpSpecializedAdapterINS1F_15DefaultEpilogueISI_SJ_SJ_NS1E_6thread17LinearCombinationISI_Li1EffLNS1J_9ScaleType4KindE0ELNS_15FloatRoundStyleE2ESI_EENS1_15EpilogueDefaultEEEEEvvEEEEvNT_6ParamsE,"a",@progbits
	.sectionflags	@""
	.align	4
.nv.constant0._ZN7cutlass13device_kernelINS_4gemm6kernel13GemmUniversalIN4cute5tupleIJiiiiEEENS1_10collective13CollectiveMmaINS1_37MainloopSm90TmaGmmaWarpSpecializedFP8ILi11ENS5_IJNS4_1CILi1EEESB_SB_EEENS1_35KernelTmaWarpSpecializedCooperativeEEENS5_IJNSA_ILi256EEENSA_ILi64EEESG_EEENS_12float_e5m2_tENS5_IJlSB_lEEESI_SJ_NS4_8TiledMMAINS4_8MMA_AtomIJNS4_4SM904GMMA30MMA_64x64x32_F32E5M2E5M2_SS_TNILNSN_7ScaleInE1ELSP_1EEEEEENS4_6LayoutINS5_IJNSA_ILi2EEESB_SB_EEENS5_IJSB_NSA_ILi0EEESV_EEEEENS5_IJNS4_10UnderscoreESY_SY_EEEEENS4_13SM90_TMA_LOADENS4_14ComposedLayoutINS4_7SwizzleILi2ELi4ELi3EEENS4_18smem_ptr_flag_bitsILi8EEENSS_INS5_IJNSA_ILi8EEESG_EEENS5_IJSG_SB_EEEEEEEvNS4_8identityES11_S1B_vS1C_EENS_8epilogue10collective6detail29Sm90TmaWarpSpecializedAdapterINS1F_15DefaultEpilogueISI_SJ_SJ_NS1E_6thread17LinearCombinationISI_Li1EffLNS1J_9ScaleType4KindE0ELNS_15FloatRoundStyleE2ESI_EENS1_15EpilogueDefaultEEEEEvvEEEEvNT_6ParamsE:
	.zero		1664


//--------------------- SYMBOLS --------------------------

	.type		.nv.reservedSmem.offset0,@object
	.size		.nv.reservedSmem.offset0,0x4
